//
// Generated by NVIDIA NVVM Compiler
//
// Compiler Build ID: CL-36424714
// Cuda compilation tools, release 13.0, V13.0.88
// Based on NVVM 20.0.0
//

.version 9.0
.target sm_100
.address_size 64

	// .globl	_Z30stencil_update_kernel_smem_optPKfS0_Pfiiiiiiiiiiiifffff
.const .align 4 .f32 c_m2_c;
.const .align 4 .f32 c_m1_c;
.const .align 4 .f32 c_0_c;
.global .align 4 .u32 g_use_tensorcore;
// _ZZ30stencil_update_kernel_smem_optPKfS0_PfiiiiiiiiiiiifffffE6s_tile has been demoted

.visible .entry _Z30stencil_update_kernel_smem_optPKfS0_Pfiiiiiiiiiiiifffff(
	.param .u64 .ptr .align 1 _Z30stencil_update_kernel_smem_optPKfS0_Pfiiiiiiiiiiiifffff_param_0,
	.param .u64 .ptr .align 1 _Z30stencil_update_kernel_smem_optPKfS0_Pfiiiiiiiiiiiifffff_param_1,
	.param .u64 .ptr .align 1 _Z30stencil_update_kernel_smem_optPKfS0_Pfiiiiiiiiiiiifffff_param_2,
	.param .u32 _Z30stencil_update_kernel_smem_optPKfS0_Pfiiiiiiiiiiiifffff_param_3,
	.param .u32 _Z30stencil_update_kernel_smem_optPKfS0_Pfiiiiiiiiiiiifffff_param_4,
	.param .u32 _Z30stencil_update_kernel_smem_optPKfS0_Pfiiiiiiiiiiiifffff_param_5,
	.param .u32 _Z30stencil_update_kernel_smem_optPKfS0_Pfiiiiiiiiiiiifffff_param_6,
	.param .u32 _Z30stencil_update_kernel_smem_optPKfS0_Pfiiiiiiiiiiiifffff_param_7,
	.param .u32 _Z30stencil_update_kernel_smem_optPKfS0_Pfiiiiiiiiiiiifffff_param_8,
	.param .u32 _Z30stencil_update_kernel_smem_optPKfS0_Pfiiiiiiiiiiiifffff_param_9,
	.param .u32 _Z30stencil_update_kernel_smem_optPKfS0_Pfiiiiiiiiiiiifffff_param_10,
	.param .u32 _Z30stencil_update_kernel_smem_optPKfS0_Pfiiiiiiiiiiiifffff_param_11,
	.param .u32 _Z30stencil_update_kernel_smem_optPKfS0_Pfiiiiiiiiiiiifffff_param_12,
	.param .u32 _Z30stencil_update_kernel_smem_optPKfS0_Pfiiiiiiiiiiiifffff_param_13,
	.param .u32 _Z30stencil_update_kernel_smem_optPKfS0_Pfiiiiiiiiiiiifffff_param_14,
	.param .f32 _Z30stencil_update_kernel_smem_optPKfS0_Pfiiiiiiiiiiiifffff_param_15,
	.param .f32 _Z30stencil_update_kernel_smem_optPKfS0_Pfiiiiiiiiiiiifffff_param_16,
	.param .f32 _Z30stencil_update_kernel_smem_optPKfS0_Pfiiiiiiiiiiiifffff_param_17,
	.param .f32 _Z30stencil_update_kernel_smem_optPKfS0_Pfiiiiiiiiiiiifffff_param_18,
	.param .f32 _Z30stencil_update_kernel_smem_optPKfS0_Pfiiiiiiiiiiiifffff_param_19
)
{
	.reg .pred 	%p<12>;
	.reg .b32 	%r<67>;
	.reg .b32 	%f<56>;
	.reg .b64 	%rd<68>;
	// demoted variable
	.shared .align 4 .b8 _ZZ30stencil_update_kernel_smem_optPKfS0_PfiiiiiiiiiiiifffffE6s_tile[6912];
	ld.param.u64 	%rd13, [_Z30stencil_update_kernel_smem_optPKfS0_Pfiiiiiiiiiiiifffff_param_1];
	ld.param.u32 	%r16, [_Z30stencil_update_kernel_smem_optPKfS0_Pfiiiiiiiiiiiifffff_param_3];
	ld.param.u32 	%r17, [_Z30stencil_update_kernel_smem_optPKfS0_Pfiiiiiiiiiiiifffff_param_4];
	ld.param.u32 	%r18, [_Z30stencil_update_kernel_smem_optPKfS0_Pfiiiiiiiiiiiifffff_param_5];
	ld.param.u32 	%r22, [_Z30stencil_update_kernel_smem_optPKfS0_Pfiiiiiiiiiiiifffff_param_6];
	ld.param.u32 	%r23, [_Z30stencil_update_kernel_smem_optPKfS0_Pfiiiiiiiiiiiifffff_param_7];
	ld.param.u32 	%r24, [_Z30stencil_update_kernel_smem_optPKfS0_Pfiiiiiiiiiiiifffff_param_8];
	ld.param.u32 	%r25, [_Z30stencil_update_kernel_smem_optPKfS0_Pfiiiiiiiiiiiifffff_param_9];
	ld.param.u32 	%r26, [_Z30stencil_update_kernel_smem_optPKfS0_Pfiiiiiiiiiiiifffff_param_10];
	ld.param.u32 	%r28, [_Z30stencil_update_kernel_smem_optPKfS0_Pfiiiiiiiiiiiifffff_param_11];
	ld.param.u32 	%r19, [_Z30stencil_update_kernel_smem_optPKfS0_Pfiiiiiiiiiiiifffff_param_12];
	ld.param.u32 	%r21, [_Z30stencil_update_kernel_smem_optPKfS0_Pfiiiiiiiiiiiifffff_param_14];
	ld.param.f32 	%f1, [_Z30stencil_update_kernel_smem_optPKfS0_Pfiiiiiiiiiiiifffff_param_15];
	cvta.to.global.u64 	%rd1, %rd13;
	mov.u32 	%r29, %ctaid.x;
	mov.u32 	%r1, %ntid.x;
	mov.u32 	%r2, %tid.x;
	mad.lo.s32 	%r30, %r29, %r1, %r2;
	add.s32 	%r3, %r30, %r22;
	mov.u32 	%r31, %ctaid.y;
	mov.u32 	%r4, %ntid.y;
	mov.u32 	%r5, %tid.y;
	mad.lo.s32 	%r32, %r31, %r4, %r5;
	add.s32 	%r33, %r32, %r23;
	mov.u32 	%r34, %ctaid.z;
	mov.u32 	%r7, %ntid.z;
	mov.u32 	%r8, %tid.z;
	mad.lo.s32 	%r35, %r34, %r7, %r8;
	add.s32 	%r9, %r35, %r24;
	setp.gt.s32 	%p1, %r3, %r25;
	setp.gt.s32 	%p2, %r33, %r26;
	or.pred  	%p3, %p1, %p2;
	setp.gt.s32 	%p4, %r9, %r28;
	or.pred  	%p5, %p3, %p4;
	@%p5 bra 	$L__BB0_14;
	add.s32 	%r36, %r3, 4;
	add.s32 	%r37, %r33, 4;
	mul.wide.s32 	%rd14, %r17, %r16;
	cvt.s64.s32 	%rd2, %r18;
	mul.lo.s64 	%rd3, %rd14, %rd2;
	cvt.s64.s32 	%rd15, %r19;
	mul.lo.s64 	%rd4, %rd3, %rd15;
	cvt.s64.s32 	%rd16, %r36;
	mul.wide.s32 	%rd5, %r18, %r17;
	mul.lo.s64 	%rd6, %rd5, %rd16;
	mul.wide.s32 	%rd7, %r37, %r18;
	add.s64 	%rd8, %rd6, %rd7;
	cvt.s64.s32 	%rd9, %r9;
	add.s64 	%rd10, %rd8, %rd9;
	add.s64 	%rd17, %rd4, %rd10;
	shl.b64 	%rd18, %rd17, 2;
	add.s64 	%rd19, %rd1, %rd18;
	ld.global.nc.f32 	%f5, [%rd19+16];
	mov.u32 	%r38, _ZZ30stencil_update_kernel_smem_optPKfS0_PfiiiiiiiiiiiifffffE6s_tile;
	mad.lo.s32 	%r10, %r2, 576, %r38;
	mad.lo.s32 	%r39, %r5, 48, %r10;
	add.s32 	%r11, %r39, 1152;
	shl.b32 	%r40, %r8, 2;
	add.s32 	%r41, %r11, %r40;
	add.s32 	%r12, %r41, 96;
	st.shared.f32 	[%r41+104], %f5;
	setp.gt.u32 	%p6, %r2, 1;
	@%p6 bra 	$L__BB0_3;
	add.s32 	%r42, %r2, %r3;
	add.s32 	%r43, %r42, 2;
	cvt.s64.s32 	%rd20, %r43;
	add.s64 	%rd21, %rd7, %rd9;
	mad.lo.s64 	%rd22, %rd5, %rd20, %rd21;
	add.s64 	%rd23, %rd22, %rd4;
	shl.b64 	%rd24, %rd23, 2;
	add.s64 	%rd25, %rd1, %rd24;
	ld.global.nc.f32 	%f6, [%rd25+16];
	st.shared.f32 	[%r12+-1144], %f6;
$L__BB0_3:
	add.s32 	%r13, %r1, -2;
	setp.lt.u32 	%p7, %r2, %r13;
	@%p7 bra 	$L__BB0_5;
	sub.s32 	%r44, %r2, %r13;
	add.s32 	%r45, %r44, %r3;
	add.s32 	%r46, %r45, 5;
	cvt.s64.s32 	%rd26, %r46;
	add.s64 	%rd27, %rd7, %rd9;
	mad.lo.s64 	%rd28, %rd5, %rd26, %rd27;
	add.s64 	%rd29, %rd28, %rd4;
	shl.b64 	%rd30, %rd29, 2;
	add.s64 	%rd31, %rd1, %rd30;
	ld.global.nc.f32 	%f7, [%rd31+16];
	mad.lo.s32 	%r47, %r44, 576, %r10;
	mad.lo.s32 	%r48, %r5, 48, %r47;
	shl.b32 	%r49, %r8, 2;
	add.s32 	%r50, %r48, %r49;
	st.shared.f32 	[%r50+1832], %f7;
$L__BB0_5:
	setp.gt.u32 	%p8, %r5, 1;
	@%p8 bra 	$L__BB0_7;
	add.s32 	%r51, %r5, %r33;
	add.s32 	%r52, %r51, 2;
	cvt.s64.s32 	%rd32, %r52;
	add.s64 	%rd33, %rd6, %rd9;
	mad.lo.s64 	%rd34, %rd32, %rd2, %rd33;
	add.s64 	%rd35, %rd34, %rd4;
	shl.b64 	%rd36, %rd35, 2;
	add.s64 	%rd37, %rd1, %rd36;
	ld.global.nc.f32 	%f8, [%rd37+16];
	st.shared.f32 	[%r12+-88], %f8;
$L__BB0_7:
	add.s32 	%r14, %r4, -2;
	setp.lt.u32 	%p9, %r5, %r14;
	@%p9 bra 	$L__BB0_9;
	sub.s32 	%r53, %r5, %r14;
	add.s32 	%r54, %r53, %r33;
	add.s32 	%r55, %r54, 5;
	cvt.s64.s32 	%rd38, %r55;
	add.s64 	%rd39, %rd6, %rd9;
	mad.lo.s64 	%rd40, %rd38, %rd2, %rd39;
	add.s64 	%rd41, %rd40, %rd4;
	shl.b64 	%rd42, %rd41, 2;
	add.s64 	%rd43, %rd1, %rd42;
	ld.global.nc.f32 	%f9, [%rd43+16];
	mad.lo.s32 	%r56, %r53, 48, %r11;
	shl.b32 	%r57, %r8, 2;
	add.s32 	%r58, %r56, %r57;
	st.shared.f32 	[%r58+152], %f9;
$L__BB0_9:
	setp.gt.u32 	%p10, %r8, 1;
	@%p10 bra 	$L__BB0_11;
	add.s32 	%r59, %r8, %r9;
	add.s32 	%r60, %r59, 2;
	cvt.s64.s32 	%rd44, %r60;
	add.s64 	%rd45, %rd8, %rd44;
	add.s64 	%rd46, %rd45, %rd4;
	shl.b64 	%rd47, %rd46, 2;
	add.s64 	%rd48, %rd1, %rd47;
	ld.global.nc.f32 	%f10, [%rd48];
	st.shared.f32 	[%r12], %f10;
$L__BB0_11:
	add.s32 	%r15, %r7, -2;
	setp.lt.u32 	%p11, %r8, %r15;
	@%p11 bra 	$L__BB0_13;
	sub.s32 	%r61, %r8, %r15;
	add.s32 	%r62, %r61, %r9;
	add.s32 	%r63, %r62, 5;
	cvt.s64.s32 	%rd49, %r63;
	add.s64 	%rd50, %rd8, %rd49;
	add.s64 	%rd51, %rd50, %rd4;
	shl.b64 	%rd52, %rd51, 2;
	add.s64 	%rd53, %rd1, %rd52;
	ld.global.nc.f32 	%f11, [%rd53];
	shl.b32 	%r64, %r61, 2;
	add.s32 	%r65, %r12, %r64;
	st.shared.f32 	[%r65+12], %f11;
$L__BB0_13:
	ld.param.f32 	%f55, [_Z30stencil_update_kernel_smem_optPKfS0_Pfiiiiiiiiiiiifffff_param_19];
	ld.param.f32 	%f54, [_Z30stencil_update_kernel_smem_optPKfS0_Pfiiiiiiiiiiiifffff_param_18];
	ld.param.f32 	%f53, [_Z30stencil_update_kernel_smem_optPKfS0_Pfiiiiiiiiiiiifffff_param_17];
	ld.param.u32 	%r66, [_Z30stencil_update_kernel_smem_optPKfS0_Pfiiiiiiiiiiiifffff_param_13];
	ld.param.u64 	%rd67, [_Z30stencil_update_kernel_smem_optPKfS0_Pfiiiiiiiiiiiifffff_param_2];
	ld.param.u64 	%rd66, [_Z30stencil_update_kernel_smem_optPKfS0_Pfiiiiiiiiiiiifffff_param_0];
	bar.sync 	0;
	ld.shared.f32 	%f12, [%r12+8];
	cvt.s64.s32 	%rd54, %r66;
	mad.lo.s64 	%rd55, %rd3, %rd54, %rd10;
	shl.b64 	%rd56, %rd55, 2;
	add.s64 	%rd57, %rd1, %rd56;
	ld.global.nc.f32 	%f13, [%rd57+16];
	ld.const.f32 	%f14, [c_0_c];
	ld.const.f32 	%f15, [c_m2_c];
	ld.shared.f32 	%f16, [%r12+-1144];
	ld.shared.f32 	%f17, [%r12+1160];
	add.f32 	%f18, %f16, %f17;
	mul.f32 	%f19, %f15, %f18;
	fma.rn.f32 	%f20, %f12, %f14, %f19;
	ld.const.f32 	%f21, [c_m1_c];
	ld.shared.f32 	%f22, [%r12+-568];
	ld.shared.f32 	%f23, [%r12+584];
	add.f32 	%f24, %f22, %f23;
	fma.rn.f32 	%f25, %f21, %f24, %f20;
	ld.shared.f32 	%f26, [%r12];
	ld.shared.f32 	%f27, [%r12+16];
	add.f32 	%f28, %f26, %f27;
	mul.f32 	%f29, %f15, %f28;
	fma.rn.f32 	%f30, %f12, %f14, %f29;
	ld.shared.f32 	%f31, [%r12+4];
	ld.shared.f32 	%f32, [%r12+12];
	add.f32 	%f33, %f31, %f32;
	fma.rn.f32 	%f34, %f21, %f33, %f30;
	ld.shared.f32 	%f35, [%r12+-88];
	ld.shared.f32 	%f36, [%r12+104];
	add.f32 	%f37, %f35, %f36;
	mul.f32 	%f38, %f15, %f37;
	fma.rn.f32 	%f39, %f12, %f14, %f38;
	ld.shared.f32 	%f40, [%r12+-40];
	ld.shared.f32 	%f41, [%r12+56];
	add.f32 	%f42, %f40, %f41;
	fma.rn.f32 	%f43, %f21, %f42, %f39;
	cvta.to.global.u64 	%rd58, %rd66;
	shl.b64 	%rd59, %rd10, 2;
	add.s64 	%rd60, %rd58, %rd59;
	ld.global.nc.f32 	%f44, [%rd60+16];
	mul.f32 	%f45, %f54, %f43;
	fma.rn.f32 	%f46, %f53, %f25, %f45;
	fma.rn.f32 	%f47, %f55, %f34, %f46;
	add.f32 	%f48, %f12, %f12;
	sub.f32 	%f49, %f48, %f13;
	mul.f32 	%f50, %f1, %f1;
	div.rn.f32 	%f51, %f47, %f44;
	fma.rn.f32 	%f52, %f50, %f51, %f49;
	cvt.s64.s32 	%rd61, %r21;
	mad.lo.s64 	%rd62, %rd3, %rd61, %rd10;
	cvta.to.global.u64 	%rd63, %rd67;
	shl.b64 	%rd64, %rd62, 2;
	add.s64 	%rd65, %rd63, %rd64;
	st.global.f32 	[%rd65+16], %f52;
$L__BB0_14:
	ret;

}
	// .globl	_Z24source_inject_kernel_optPKfS0_S0_Pfiiiiiiiiiiffffffiiiii
.visible .entry _Z24source_inject_kernel_optPKfS0_S0_Pfiiiiiiiiiiffffffiiiii(
	.param .u64 .ptr .align 1 _Z24source_inject_kernel_optPKfS0_S0_Pfiiiiiiiiiiffffffiiiii_param_0,
	.param .u64 .ptr .align 1 _Z24source_inject_kernel_optPKfS0_S0_Pfiiiiiiiiiiffffffiiiii_param_1,
	.param .u64 .ptr .align 1 _Z24source_inject_kernel_optPKfS0_S0_Pfiiiiiiiiiiffffffiiiii_param_2,
	.param .u64 .ptr .align 1 _Z24source_inject_kernel_optPKfS0_S0_Pfiiiiiiiiiiffffffiiiii_param_3,
	.param .u32 _Z24source_inject_kernel_optPKfS0_S0_Pfiiiiiiiiiiffffffiiiii_param_4,
	.param .u32 _Z24source_inject_kernel_optPKfS0_S0_Pfiiiiiiiiiiffffffiiiii_param_5,
	.param .u32 _Z24source_inject_kernel_optPKfS0_S0_Pfiiiiiiiiiiffffffiiiii_param_6,
	.param .u32 _Z24source_inject_kernel_optPKfS0_S0_Pfiiiiiiiiiiffffffiiiii_param_7,
	.param .u32 _Z24source_inject_kernel_optPKfS0_S0_Pfiiiiiiiiiiffffffiiiii_param_8,
	.param .u32 _Z24source_inject_kernel_optPKfS0_S0_Pfiiiiiiiiiiffffffiiiii_param_9,
	.param .u32 _Z24source_inject_kernel_optPKfS0_S0_Pfiiiiiiiiiiffffffiiiii_param_10,
	.param .u32 _Z24source_inject_kernel_optPKfS0_S0_Pfiiiiiiiiiiffffffiiiii_param_11,
	.param .u32 _Z24source_inject_kernel_optPKfS0_S0_Pfiiiiiiiiiiffffffiiiii_param_12,
	.param .u32 _Z24source_inject_kernel_optPKfS0_S0_Pfiiiiiiiiiiffffffiiiii_param_13,
	.param .f32 _Z24source_inject_kernel_optPKfS0_S0_Pfiiiiiiiiiiffffffiiiii_param_14,
	.param .f32 _Z24source_inject_kernel_optPKfS0_S0_Pfiiiiiiiiiiffffffiiiii_param_15,
	.param .f32 _Z24source_inject_kernel_optPKfS0_S0_Pfiiiiiiiiiiffffffiiiii_param_16,
	.param .f32 _Z24source_inject_kernel_optPKfS0_S0_Pfiiiiiiiiiiffffffiiiii_param_17,
	.param .f32 _Z24source_inject_kernel_optPKfS0_S0_Pfiiiiiiiiiiffffffiiiii_param_18,
	.param .f32 _Z24source_inject_kernel_optPKfS0_S0_Pfiiiiiiiiiiffffffiiiii_param_19,
	.param .u32 _Z24source_inject_kernel_optPKfS0_S0_Pfiiiiiiiiiiffffffiiiii_param_20,
	.param .u32 _Z24source_inject_kernel_optPKfS0_S0_Pfiiiiiiiiiiffffffiiiii_param_21,
	.param .u32 _Z24source_inject_kernel_optPKfS0_S0_Pfiiiiiiiiiiffffffiiiii_param_22,
	.param .u32 _Z24source_inject_kernel_optPKfS0_S0_Pfiiiiiiiiiiffffffiiiii_param_23,
	.param .u32 _Z24source_inject_kernel_optPKfS0_S0_Pfiiiiiiiiiiffffffiiiii_param_24
)
{
	.reg .pred 	%p<86>;
	.reg .b32 	%r<50>;
	.reg .b32 	%f<75>;
	.reg .b64 	%rd<53>;

	ld.param.u64 	%rd17, [_Z24source_inject_kernel_optPKfS0_S0_Pfiiiiiiiiiiffffffiiiii_param_3];
	ld.param.u32 	%r14, [_Z24source_inject_kernel_optPKfS0_S0_Pfiiiiiiiiiiffffffiiiii_param_4];
	ld.param.u32 	%r15, [_Z24source_inject_kernel_optPKfS0_S0_Pfiiiiiiiiiiffffffiiiii_param_5];
	ld.param.u32 	%r18, [_Z24source_inject_kernel_optPKfS0_S0_Pfiiiiiiiiiiffffffiiiii_param_8];
	ld.param.u32 	%r19, [_Z24source_inject_kernel_optPKfS0_S0_Pfiiiiiiiiiiffffffiiiii_param_9];
	ld.param.u32 	%r20, [_Z24source_inject_kernel_optPKfS0_S0_Pfiiiiiiiiiiffffffiiiii_param_10];
	ld.param.u32 	%r21, [_Z24source_inject_kernel_optPKfS0_S0_Pfiiiiiiiiiiffffffiiiii_param_11];
	ld.param.u32 	%r22, [_Z24source_inject_kernel_optPKfS0_S0_Pfiiiiiiiiiiffffffiiiii_param_12];
	ld.param.f32 	%f15, [_Z24source_inject_kernel_optPKfS0_S0_Pfiiiiiiiiiiffffffiiiii_param_16];
	ld.param.f32 	%f16, [_Z24source_inject_kernel_optPKfS0_S0_Pfiiiiiiiiiiffffffiiiii_param_17];
	ld.param.f32 	%f17, [_Z24source_inject_kernel_optPKfS0_S0_Pfiiiiiiiiiiffffffiiiii_param_18];
	ld.param.u32 	%r27, [_Z24source_inject_kernel_optPKfS0_S0_Pfiiiiiiiiiiffffffiiiii_param_20];
	ld.param.u32 	%r28, [_Z24source_inject_kernel_optPKfS0_S0_Pfiiiiiiiiiiffffffiiiii_param_21];
	ld.param.u32 	%r24, [_Z24source_inject_kernel_optPKfS0_S0_Pfiiiiiiiiiiffffffiiiii_param_22];
	ld.param.u32 	%r26, [_Z24source_inject_kernel_optPKfS0_S0_Pfiiiiiiiiiiffffffiiiii_param_24];
	cvta.to.global.u64 	%rd1, %rd17;
	mov.u32 	%r29, %ctaid.x;
	mov.u32 	%r30, %ntid.x;
	mov.u32 	%r31, %tid.x;
	mad.lo.s32 	%r32, %r29, %r30, %r31;
	add.s32 	%r1, %r32, %r27;
	setp.gt.s32 	%p5, %r1, %r28;
	@%p5 bra 	$L__BB1_17;
	ld.param.u32 	%r49, [_Z24source_inject_kernel_optPKfS0_S0_Pfiiiiiiiiiiffffffiiiii_param_23];
	ld.param.f32 	%f74, [_Z24source_inject_kernel_optPKfS0_S0_Pfiiiiiiiiiiffffffiiiii_param_19];
	ld.param.f32 	%f73, [_Z24source_inject_kernel_optPKfS0_S0_Pfiiiiiiiiiiffffffiiiii_param_15];
	ld.param.f32 	%f72, [_Z24source_inject_kernel_optPKfS0_S0_Pfiiiiiiiiiiffffffiiiii_param_14];
	ld.param.u32 	%r48, [_Z24source_inject_kernel_optPKfS0_S0_Pfiiiiiiiiiiffffffiiiii_param_13];
	ld.param.u32 	%r47, [_Z24source_inject_kernel_optPKfS0_S0_Pfiiiiiiiiiiffffffiiiii_param_7];
	ld.param.u32 	%r46, [_Z24source_inject_kernel_optPKfS0_S0_Pfiiiiiiiiiiffffffiiiii_param_6];
	ld.param.u64 	%rd52, [_Z24source_inject_kernel_optPKfS0_S0_Pfiiiiiiiiiiffffffiiiii_param_2];
	ld.param.u64 	%rd51, [_Z24source_inject_kernel_optPKfS0_S0_Pfiiiiiiiiiiffffffiiiii_param_1];
	ld.param.u64 	%rd50, [_Z24source_inject_kernel_optPKfS0_S0_Pfiiiiiiiiiiffffffiiiii_param_0];
	cvta.to.global.u64 	%rd18, %rd52;
	cvta.to.global.u64 	%rd19, %rd50;
	cvta.to.global.u64 	%rd20, %rd51;
	mul.lo.s32 	%r33, %r26, %r1;
	mul.wide.s32 	%rd21, %r33, 4;
	add.s64 	%rd22, %rd18, %rd21;
	ld.global.nc.f32 	%f19, [%rd22];
	ld.global.nc.f32 	%f20, [%rd22+4];
	ld.global.nc.f32 	%f21, [%rd22+8];
	sub.f32 	%f22, %f19, %f16;
	div.rn.f32 	%f23, %f22, %f72;
	sub.f32 	%f24, %f20, %f17;
	div.rn.f32 	%f25, %f24, %f73;
	sub.f32 	%f26, %f21, %f74;
	div.rn.f32 	%f27, %f26, %f15;
	cvt.rmi.f32.f32 	%f28, %f23;
	cvt.rzi.s32.f32 	%r34, %f28;
	cvt.rmi.f32.f32 	%f29, %f25;
	cvt.rzi.s32.f32 	%r35, %f29;
	cvt.rmi.f32.f32 	%f30, %f27;
	cvt.rzi.s32.f32 	%r36, %f30;
	sub.f32 	%f1, %f23, %f28;
	sub.f32 	%f2, %f25, %f29;
	sub.f32 	%f3, %f27, %f30;
	add.s32 	%r38, %r34, 4;
	add.s32 	%r39, %r35, 4;
	cvt.s64.s32 	%rd23, %r38;
	cvt.s64.s32 	%rd2, %r15;
	cvt.s64.s32 	%rd3, %r46;
	mul.wide.s32 	%rd24, %r38, %r15;
	cvt.s64.s32 	%rd4, %r39;
	add.s64 	%rd25, %rd24, %rd4;
	cvt.s64.s32 	%rd5, %r36;
	mad.lo.s64 	%rd26, %rd25, %rd3, %rd5;
	shl.b64 	%rd27, %rd26, 2;
	add.s64 	%rd28, %rd19, %rd27;
	ld.global.nc.f32 	%f4, [%rd28+16];
	mad.lo.s32 	%r40, %r49, %r24, %r1;
	mul.wide.s32 	%rd29, %r40, 4;
	add.s64 	%rd30, %rd20, %rd29;
	ld.global.nc.f32 	%f5, [%rd30];
	add.s32 	%r4, %r47, -1;
	add.s32 	%r5, %r19, -1;
	add.s32 	%r6, %r21, -1;
	add.s32 	%r7, %r20, 1;
	add.s32 	%r8, %r22, 1;
	mov.f32 	%f31, 0f3F800000;
	sub.f32 	%f6, %f31, %f1;
	sub.f32 	%f7, %f31, %f2;
	sub.f32 	%f8, %f31, %f3;
	mul.wide.s32 	%rd6, %r48, %r14;
	add.s32 	%r9, %r18, 1;
	setp.ge.s32 	%p6, %r34, %r4;
	setp.gt.s32 	%p7, %r34, %r9;
	add.s64 	%rd31, %rd6, %rd23;
	mul.lo.s64 	%rd7, %rd31, %rd2;
	setp.ge.s32 	%p8, %r35, %r5;
	and.pred  	%p1, %p6, %p8;
	not.pred 	%p9, %p1;
	setp.gt.s32 	%p10, %r35, %r7;
	mul.f32 	%f9, %f6, %f7;
	add.s64 	%rd32, %rd7, %rd4;
	setp.lt.s32 	%p11, %r36, %r6;
	or.pred  	%p12, %p9, %p11;
	or.pred  	%p13, %p12, %p7;
	or.pred  	%p14, %p13, %p10;
	setp.gt.s32 	%p15, %r36, %r8;
	mad.lo.s64 	%rd33, %rd32, %rd3, %rd5;
	shl.b64 	%rd34, %rd33, 2;
	add.s64 	%rd8, %rd1, %rd34;
	or.pred  	%p16, %p14, %p15;
	@%p16 bra 	$L__BB1_3;
	mul.f32 	%f32, %f9, %f8;
	mul.f32 	%f33, %f32, 0f3C23D70A;
	mul.f32 	%f34, %f5, %f33;
	div.rn.f32 	%f35, %f34, %f4;
	atom.global.add.f32 	%f36, [%rd8+16], %f35;
$L__BB1_3:
	cvt.u32.u64 	%r10, %rd5;
	add.s32 	%r11, %r10, 1;
	setp.lt.s32 	%p19, %r11, %r6;
	or.pred  	%p21, %p9, %p19;
	or.pred  	%p22, %p21, %p7;
	or.pred  	%p23, %p22, %p10;
	setp.gt.s32 	%p24, %r10, %r22;
	or.pred  	%p25, %p23, %p24;
	@%p25 bra 	$L__BB1_5;
	mul.f32 	%f37, %f9, %f3;
	mul.f32 	%f38, %f37, 0f3C23D70A;
	mul.f32 	%f39, %f5, %f38;
	div.rn.f32 	%f40, %f39, %f4;
	atom.global.add.f32 	%f41, [%rd8+20], %f40;
$L__BB1_5:
	cvt.u32.u64 	%r41, %rd5;
	setp.gt.s32 	%p26, %r41, %r8;
	setp.lt.s32 	%p27, %r41, %r6;
	setp.gt.s32 	%p28, %r34, %r9;
	setp.ge.s32 	%p29, %r34, %r4;
	add.s32 	%r12, %r35, 1;
	setp.ge.s32 	%p30, %r12, %r5;
	and.pred  	%p2, %p29, %p30;
	not.pred 	%p31, %p2;
	setp.gt.s32 	%p32, %r35, %r20;
	mul.f32 	%f10, %f6, %f2;
	add.s32 	%r42, %r35, 5;
	cvt.s64.s32 	%rd9, %r42;
	add.s64 	%rd37, %rd7, %rd9;
	or.pred  	%p33, %p31, %p27;
	or.pred  	%p34, %p33, %p28;
	or.pred  	%p35, %p34, %p32;
	mad.lo.s64 	%rd38, %rd37, %rd3, %rd5;
	shl.b64 	%rd39, %rd38, 2;
	add.s64 	%rd10, %rd1, %rd39;
	or.pred  	%p36, %p35, %p26;
	@%p36 bra 	$L__BB1_7;
	mul.f32 	%f42, %f10, %f8;
	mul.f32 	%f43, %f42, 0f3C23D70A;
	mul.f32 	%f44, %f5, %f43;
	div.rn.f32 	%f45, %f44, %f4;
	atom.global.add.f32 	%f46, [%rd10+16], %f45;
$L__BB1_7:
	setp.gt.s32 	%p38, %r10, %r22;
	setp.lt.s32 	%p39, %r11, %r6;
	or.pred  	%p42, %p31, %p39;
	or.pred  	%p43, %p42, %p28;
	or.pred  	%p44, %p43, %p38;
	or.pred  	%p45, %p44, %p32;
	@%p45 bra 	$L__BB1_9;
	mul.f32 	%f47, %f10, %f3;
	mul.f32 	%f48, %f47, 0f3C23D70A;
	mul.f32 	%f49, %f5, %f48;
	div.rn.f32 	%f50, %f49, %f4;
	atom.global.add.f32 	%f51, [%rd10+20], %f50;
$L__BB1_9:
	cvt.u32.u64 	%r43, %rd5;
	setp.gt.s32 	%p46, %r43, %r8;
	setp.lt.s32 	%p47, %r43, %r6;
	setp.gt.s32 	%p48, %r35, %r7;
	setp.ge.s32 	%p49, %r35, %r5;
	add.s32 	%r13, %r34, 1;
	setp.ge.s32 	%p50, %r13, %r4;
	setp.gt.s32 	%p51, %r34, %r18;
	add.s32 	%r44, %r34, 5;
	cvt.s64.s32 	%rd41, %r44;
	add.s64 	%rd42, %rd6, %rd41;
	mul.lo.s64 	%rd11, %rd42, %rd2;
	and.pred  	%p3, %p50, %p49;
	not.pred 	%p52, %p3;
	mul.f32 	%f11, %f1, %f7;
	add.s64 	%rd43, %rd11, %rd4;
	or.pred  	%p53, %p52, %p47;
	or.pred  	%p54, %p53, %p51;
	or.pred  	%p55, %p54, %p48;
	mad.lo.s64 	%rd44, %rd43, %rd3, %rd5;
	shl.b64 	%rd45, %rd44, 2;
	add.s64 	%rd12, %rd1, %rd45;
	or.pred  	%p56, %p55, %p46;
	@%p56 bra 	$L__BB1_11;
	mul.f32 	%f52, %f11, %f8;
	mul.f32 	%f53, %f52, 0f3C23D70A;
	mul.f32 	%f54, %f5, %f53;
	div.rn.f32 	%f55, %f54, %f4;
	atom.global.add.f32 	%f56, [%rd12+16], %f55;
$L__BB1_11:
	setp.gt.s32 	%p58, %r10, %r22;
	setp.lt.s32 	%p59, %r11, %r6;
	or.pred  	%p62, %p52, %p59;
	or.pred  	%p63, %p62, %p51;
	or.pred  	%p64, %p63, %p48;
	or.pred  	%p65, %p64, %p58;
	@%p65 bra 	$L__BB1_13;
	mul.f32 	%f57, %f11, %f3;
	mul.f32 	%f58, %f57, 0f3C23D70A;
	mul.f32 	%f59, %f5, %f58;
	div.rn.f32 	%f60, %f59, %f4;
	atom.global.add.f32 	%f61, [%rd12+20], %f60;
$L__BB1_13:
	cvt.u32.u64 	%r45, %rd5;
	setp.gt.s32 	%p66, %r34, %r18;
	setp.ge.s32 	%p67, %r13, %r4;
	setp.gt.s32 	%p68, %r35, %r20;
	setp.ge.s32 	%p69, %r12, %r5;
	setp.gt.s32 	%p70, %r45, %r8;
	setp.lt.s32 	%p71, %r45, %r6;
	and.pred  	%p4, %p67, %p69;
	not.pred 	%p72, %p4;
	mul.f32 	%f12, %f1, %f2;
	add.s64 	%rd47, %rd11, %rd9;
	or.pred  	%p73, %p72, %p71;
	or.pred  	%p74, %p73, %p66;
	or.pred  	%p75, %p74, %p68;
	mad.lo.s64 	%rd48, %rd47, %rd3, %rd5;
	shl.b64 	%rd49, %rd48, 2;
	add.s64 	%rd13, %rd1, %rd49;
	or.pred  	%p76, %p75, %p70;
	@%p76 bra 	$L__BB1_15;
	mul.f32 	%f62, %f12, %f8;
	mul.f32 	%f63, %f62, 0f3C23D70A;
	mul.f32 	%f64, %f5, %f63;
	div.rn.f32 	%f65, %f64, %f4;
	atom.global.add.f32 	%f66, [%rd13+16], %f65;
$L__BB1_15:
	setp.gt.s32 	%p77, %r34, %r18;
	setp.gt.s32 	%p78, %r35, %r20;
	setp.gt.s32 	%p79, %r10, %r22;
	setp.lt.s32 	%p80, %r11, %r6;
	or.pred  	%p82, %p72, %p80;
	or.pred  	%p83, %p82, %p79;
	or.pred  	%p84, %p83, %p77;
	or.pred  	%p85, %p84, %p78;
	@%p85 bra 	$L__BB1_17;
	mul.f32 	%f67, %f12, %f3;
	mul.f32 	%f68, %f67, 0f3C23D70A;
	mul.f32 	%f69, %f5, %f68;
	div.rn.f32 	%f70, %f69, %f4;
	atom.global.add.f32 	%f71, [%rd13+20], %f70;
$L__BB1_17:
	ret;

}


// ===== COMPILED SASS (sm_100) =====

	.target	sm_100

	.elftype	@"ET_EXEC"


//--------------------- .note.nv.tkinfo           --------------------------
	.section	.note.nv.tkinfo,"",@"SHT_NOTE"
	.sectionflags	@"SHF_NOTE_NV_TKINFO"
	.tkinfo
        /*0018*/ 	.word	0x00000002
        /*0030*/ 	.string	""
        /*0030*/ 	.string	"ptxas"
        /*0030*/ 	.string	"Cuda compilation tools, release 13.0, V13.0.88"
        /*0030*/ 	.string	"Build cuda_13.0.r13.0/compiler.36424714_0"
        /*0030*/ 	.string	"-arch sm_100 -m 64 "



//--------------------- .note.nv.cuinfo           --------------------------
	.section	.note.nv.cuinfo,"",@"SHT_NOTE"
	.sectionflags	@"SHF_NOTE_NV_CUINFO"
        /*0018*/ 	.short	0x0002
        /*001a*/ 	.short	0x0064
        /*001c*/ 	.short	0x0082
	.zero		2


//--------------------- .nv.info                  --------------------------
	.section	.nv.info,"",@"SHT_CUDA_INFO"
	.align	4


	//----- nvinfo : EIATTR_REGCOUNT
	.align		4
        /*0000*/ 	.byte	0x04, 0x2f
        /*0002*/ 	.short	(.L_5 - .L_4)
	.align		4
.L_4:
        /*0004*/ 	.word	index@(_Z30stencil_update_kernel_smem_optPKfS0_Pfiiiiiiiiiiiifffff)
        /*0008*/ 	.word	0x00000020


	//----- nvinfo : EIATTR_FRAME_SIZE
	.align		4
.L_5:
        /*000c*/ 	.byte	0x04, 0x11
        /*000e*/ 	.short	(.L_7 - .L_6)
	.align		4
.L_6:
        /*0010*/ 	.word	index@($__internal_1_$__cuda_sm3x_div_rn_noftz_f32_slowpath)
        /*0014*/ 	.word	0x00000000


	//----- nvinfo : EIATTR_FRAME_SIZE
	.align		4
.L_7:
        /*0018*/ 	.byte	0x04, 0x11
        /*001a*/ 	.short	(.L_9 - .L_8)
	.align		4
.L_8:
        /*001c*/ 	.word	index@(_Z30stencil_update_kernel_smem_optPKfS0_Pfiiiiiiiiiiiifffff)
        /*0020*/ 	.word	0x00000000


	//----- nvinfo : EIATTR_REGCOUNT
	.align		4
.L_9:
        /*0024*/ 	.byte	0x04, 0x2f
        /*0026*/ 	.short	(.L_11 - .L_10)
	.align		4
.L_10:
        /*0028*/ 	.word	index@(_Z24source_inject_kernel_optPKfS0_S0_Pfiiiiiiiiiiffffffiiiii)
        /*002c*/ 	.word	0x00000023


	//----- nvinfo : EIATTR_FRAME_SIZE
	.align		4
.L_11:
        /*0030*/ 	.byte	0x04, 0x11
        /*0032*/ 	.short	(.L_13 - .L_12)
	.align		4
.L_12:
        /*0034*/ 	.word	index@($__internal_0_$__cuda_sm3x_div_rn_noftz_f32_slowpath)
        /*0038*/ 	.word	0x00000000


	//----- nvinfo : EIATTR_FRAME_SIZE
	.align		4
.L_13:
        /*003c*/ 	.byte	0x04, 0x11
        /*003e*/ 	.short	(.L_15 - .L_14)
	.align		4
.L_14:
        /*0040*/ 	.word	index@(_Z24source_inject_kernel_optPKfS0_S0_Pfiiiiiiiiiiffffffiiiii)
        /*0044*/ 	.word	0x00000000


	//----- nvinfo : EIATTR_MIN_STACK_SIZE
	.align		4
.L_15:
        /*0048*/ 	.byte	0x04, 0x12
        /*004a*/ 	.short	(.L_17 - .L_16)
	.align		4
.L_16:
        /*004c*/ 	.word	index@(_Z24source_inject_kernel_optPKfS0_S0_Pfiiiiiiiiiiffffffiiiii)
        /*0050*/ 	.word	0x00000000


	//----- nvinfo : EIATTR_MIN_STACK_SIZE
	.align		4
.L_17:
        /*0054*/ 	.byte	0x04, 0x12
        /*0056*/ 	.short	(.L_19 - .L_18)
	.align		4
.L_18:
        /*0058*/ 	.word	index@(_Z30stencil_update_kernel_smem_optPKfS0_Pfiiiiiiiiiiiifffff)
        /*005c*/ 	.word	0x00000000
.L_19:


//--------------------- .nv.compat                --------------------------
	.section	.nv.compat,"",@"SHT_CUDA_COMPAT_INFO"
	.align	4
        /*0000*/ 	.byte	0x02, 0x09, 0x00, 0x00, 0x02, 0x02, 0x01, 0x00, 0x02, 0x05, 0x05, 0x00, 0x03, 0x07, 0x01, 0x01
        /*0010*/ 	.byte	0x02, 0x03, 0x00, 0x00, 0x02, 0x06, 0x01, 0x00, 0x04, 0x0b, 0x08, 0x00, 0x01, 0x00, 0x00, 0x00
        /*0020*/ 	.byte	0x00, 0x00, 0x00, 0x00


//--------------------- .nv.info._Z24source_inject_kernel_optPKfS0_S0_Pfiiiiiiiiiiffffffiiiii --------------------------
	.section	.nv.info._Z24source_inject_kernel_optPKfS0_S0_Pfiiiiiiiiiiffffffiiiii,"",@"SHT_CUDA_INFO"
	.sectionflags	@""
	.align	4


	//----- nvinfo : EIATTR_CUDA_API_VERSION
	.align		4
        /*0000*/ 	.byte	0x04, 0x37
        /*0002*/ 	.short	(.L_21 - .L_20)
.L_20:
        /*0004*/ 	.word	0x00000082


	//----- nvinfo : EIATTR_KPARAM_INFO
	.align		4
.L_21:
        /*0008*/ 	.byte	0x04, 0x17
        /*000a*/ 	.short	(.L_23 - .L_22)
.L_22:
        /*000c*/ 	.word	0x00000000
        /*0010*/ 	.short	0x0018
        /*0012*/ 	.short	0x0070
        /*0014*/ 	.byte	0x00, 0xf0, 0x11, 0x00


	//----- nvinfo : EIATTR_KPARAM_INFO
	.align		4
.L_23:
        /*0018*/ 	.byte	0x04, 0x17
        /*001a*/ 	.short	(.L_25 - .L_24)
.L_24:
        /*001c*/ 	.word	0x00000000
        /*0020*/ 	.short	0x0017
        /*0022*/ 	.short	0x006c
        /*0024*/ 	.byte	0x00, 0xf0, 0x11, 0x00


	//----- nvinfo : EIATTR_KPARAM_INFO
	.align		4
.L_25:
        /*0028*/ 	.byte	0x04, 0x17
        /*002a*/ 	.short	(.L_27 - .L_26)
.L_26:
        /*002c*/ 	.word	0x00000000
        /*0030*/ 	.short	0x0016
        /*0032*/ 	.short	0x0068
        /*0034*/ 	.byte	0x00, 0xf0, 0x11, 0x00


	//----- nvinfo : EIATTR_KPARAM_INFO
	.align		4
.L_27:
        /*0038*/ 	.byte	0x04, 0x17
        /*003a*/ 	.short	(.L_29 - .L_28)
.L_28:
        /*003c*/ 	.word	0x00000000
        /*0040*/ 	.short	0x0015
        /*0042*/ 	.short	0x0064
        /*0044*/ 	.byte	0x00, 0xf0, 0x11, 0x00


	//----- nvinfo : EIATTR_KPARAM_INFO
	.align		4
.L_29:
        /*0048*/ 	.byte	0x04, 0x17
        /*004a*/ 	.short	(.L_31 - .L_30)
.L_30:
        /*004c*/ 	.word	0x00000000
        /*0050*/ 	.short	0x0014
        /*0052*/ 	.short	0x0060
        /*0054*/ 	.byte	0x00, 0xf0, 0x11, 0x00


	//----- nvinfo : EIATTR_KPARAM_INFO
	.align		4
.L_31:
        /*0058*/ 	.byte	0x04, 0x17
        /*005a*/ 	.short	(.L_33 - .L_32)
.L_32:
        /*005c*/ 	.word	0x00000000
        /*0060*/ 	.short	0x0013
        /*0062*/ 	.short	0x005c
        /*0064*/ 	.byte	0x00, 0xf0, 0x11, 0x00


	//----- nvinfo : EIATTR_KPARAM_INFO
	.align		4
.L_33:
        /*0068*/ 	.byte	0x04, 0x17
        /*006a*/ 	.short	(.L_35 - .L_34)
.L_34:
        /*006c*/ 	.word	0x00000000
        /*0070*/ 	.short	0x0012
        /*0072*/ 	.short	0x0058
        /*0074*/ 	.byte	0x00, 0xf0, 0x11, 0x00


	//----- nvinfo : EIATTR_KPARAM_INFO
	.align		4
.L_35:
        /*0078*/ 	.byte	0x04, 0x17
        /*007a*/ 	.short	(.L_37 - .L_36)
.L_36:
        /*007c*/ 	.word	0x00000000
        /*0080*/ 	.short	0x0011
        /*0082*/ 	.short	0x0054
        /*0084*/ 	.byte	0x00, 0xf0, 0x11, 0x00


	//----- nvinfo : EIATTR_KPARAM_INFO
	.align		4
.L_37:
        /*0088*/ 	.byte	0x04, 0x17
        /*008a*/ 	.short	(.L_39 - .L_38)
.L_38:
        /*008c*/ 	.word	0x00000000
        /*0090*/ 	.short	0x0010
        /*0092*/ 	.short	0x0050
        /*0094*/ 	.byte	0x00, 0xf0, 0x11, 0x00


	//----- nvinfo : EIATTR_KPARAM_INFO
	.align		4
.L_39:
        /*0098*/ 	.byte	0x04, 0x17
        /*009a*/ 	.short	(.L_41 - .L_40)
.L_40:
        /*009c*/ 	.word	0x00000000
        /*00a0*/ 	.short	0x000f
        /*00a2*/ 	.short	0x004c
        /*00a4*/ 	.byte	0x00, 0xf0, 0x11, 0x00


	//----- nvinfo : EIATTR_KPARAM_INFO
	.align		4
.L_41:
        /*00a8*/ 	.byte	0x04, 0x17
        /*00aa*/ 	.short	(.L_43 - .L_42)
.L_42:
        /*00ac*/ 	.word	0x00000000
        /*00b0*/ 	.short	0x000e
        /*00b2*/ 	.short	0x0048
        /*00b4*/ 	.byte	0x00, 0xf0, 0x11, 0x00


	//----- nvinfo : EIATTR_KPARAM_INFO
	.align		4
.L_43:
        /*00b8*/ 	.byte	0x04, 0x17
        /*00ba*/ 	.short	(.L_45 - .L_44)
.L_44:
        /*00bc*/ 	.word	0x00000000
        /*00c0*/ 	.short	0x000d
        /*00c2*/ 	.short	0x0044
        /*00c4*/ 	.byte	0x00, 0xf0, 0x11, 0x00


	//----- nvinfo : EIATTR_KPARAM_INFO
	.align		4
.L_45:
        /*00c8*/ 	.byte	0x04, 0x17
        /*00ca*/ 	.short	(.L_47 - .L_46)
.L_46:
        /*00cc*/ 	.word	0x00000000
        /*00d0*/ 	.short	0x000c
        /*00d2*/ 	.short	0x0040
        /*00d4*/ 	.byte	0x00, 0xf0, 0x11, 0x00


	//----- nvinfo : EIATTR_KPARAM_INFO
	.align		4
.L_47:
        /*00d8*/ 	.byte	0x04, 0x17
        /*00da*/ 	.short	(.L_49 - .L_48)
.L_48:
        /*00dc*/ 	.word	0x00000000
        /*00e0*/ 	.short	0x000b
        /*00e2*/ 	.short	0x003c
        /*00e4*/ 	.byte	0x00, 0xf0, 0x11, 0x00


	//----- nvinfo : EIATTR_KPARAM_INFO
	.align		4
.L_49:
        /*00e8*/ 	.byte	0x04, 0x17
        /*00ea*/ 	.short	(.L_51 - .L_50)
.L_50:
        /*00ec*/ 	.word	0x00000000
        /*00f0*/ 	.short	0x000a
        /*00f2*/ 	.short	0x0038
        /*00f4*/ 	.byte	0x00, 0xf0, 0x11, 0x00


	//----- nvinfo : EIATTR_KPARAM_INFO
	.align		4
.L_51:
        /*00f8*/ 	.byte	0x04, 0x17
        /*00fa*/ 	.short	(.L_53 - .L_52)
.L_52:
        /*00fc*/ 	.word	0x00000000
        /*0100*/ 	.short	0x0009
        /*0102*/ 	.short	0x0034
        /*0104*/ 	.byte	0x00, 0xf0, 0x11, 0x00


	//----- nvinfo : EIATTR_KPARAM_INFO
	.align		4
.L_53:
        /*0108*/ 	.byte	0x04, 0x17
        /*010a*/ 	.short	(.L_55 - .L_54)
.L_54:
        /*010c*/ 	.word	0x00000000
        /*0110*/ 	.short	0x0008
        /*0112*/ 	.short	0x0030
        /*0114*/ 	.byte	0x00, 0xf0, 0x11, 0x00


	//----- nvinfo : EIATTR_KPARAM_INFO
	.align		4
.L_55:
        /*0118*/ 	.byte	0x04, 0x17
        /*011a*/ 	.short	(.L_57 - .L_56)
.L_56:
        /*011c*/ 	.word	0x00000000
        /*0120*/ 	.short	0x0007
        /*0122*/ 	.short	0x002c
        /*0124*/ 	.byte	0x00, 0xf0, 0x11, 0x00


	//----- nvinfo : EIATTR_KPARAM_INFO
	.align		4
.L_57:
        /*0128*/ 	.byte	0x04, 0x17
        /*012a*/ 	.short	(.L_59 - .L_58)
.L_58:
        /*012c*/ 	.word	0x00000000
        /*0130*/ 	.short	0x0006
        /*0132*/ 	.short	0x0028
        /*0134*/ 	.byte	0x00, 0xf0, 0x11, 0x00


	//----- nvinfo : EIATTR_KPARAM_INFO
	.align		4
.L_59:
        /*0138*/ 	.byte	0x04, 0x17
        /*013a*/ 	.short	(.L_61 - .L_60)
.L_60:
        /*013c*/ 	.word	0x00000000
        /*0140*/ 	.short	0x0005
        /*0142*/ 	.short	0x0024
        /*0144*/ 	.byte	0x00, 0xf0, 0x11, 0x00


	//----- nvinfo : EIATTR_KPARAM_INFO
	.align		4
.L_61:
        /*0148*/ 	.byte	0x04, 0x17
        /*014a*/ 	.short	(.L_63 - .L_62)
.L_62:
        /*014c*/ 	.word	0x00000000
        /*0150*/ 	.short	0x0004
        /*0152*/ 	.short	0x0020
        /*0154*/ 	.byte	0x00, 0xf0, 0x11, 0x00


	//----- nvinfo : EIATTR_KPARAM_INFO
	.align		4
.L_63:
        /*0158*/ 	.byte	0x04, 0x17
        /*015a*/ 	.short	(.L_65 - .L_64)
.L_64:
        /*015c*/ 	.word	0x00000000
        /*0160*/ 	.short	0x0003
        /*0162*/ 	.short	0x0018
        /*0164*/ 	.byte	0x00, 0xf5, 0x21, 0x00


	//----- nvinfo : EIATTR_KPARAM_INFO
	.align		4
.L_65:
        /*0168*/ 	.byte	0x04, 0x17
        /*016a*/ 	.short	(.L_67 - .L_66)
.L_66:
        /*016c*/ 	.word	0x00000000
        /*0170*/ 	.short	0x0002
        /*0172*/ 	.short	0x0010
        /*0174*/ 	.byte	0x00, 0xf5, 0x21, 0x00


	//----- nvinfo : EIATTR_KPARAM_INFO
	.align		4
.L_67:
        /*0178*/ 	.byte	0x04, 0x17
        /*017a*/ 	.short	(.L_69 - .L_68)
.L_68:
        /*017c*/ 	.word	0x00000000
        /*0180*/ 	.short	0x0001
        /*0182*/ 	.short	0x0008
        /*0184*/ 	.byte	0x00, 0xf5, 0x21, 0x00


	//----- nvinfo : EIATTR_KPARAM_INFO
	.align		4
.L_69:
        /*0188*/ 	.byte	0x04, 0x17
        /*018a*/ 	.short	(.L_71 - .L_70)
.L_70:
        /*018c*/ 	.word	0x00000000
        /*0190*/ 	.short	0x0000
        /*0192*/ 	.short	0x0000
        /*0194*/ 	.byte	0x00, 0xf5, 0x21, 0x00


	//----- nvinfo : EIATTR_SPARSE_MMA_MASK
	.align		4
.L_71:
        /*0198*/ 	.byte	0x03, 0x50
        /*019a*/ 	.short	0x0000


	//----- nvinfo : EIATTR_MAXREG_COUNT
	.align		4
        /*019c*/ 	.byte	0x03, 0x1b
        /*019e*/ 	.short	0x00ff


	//----- nvinfo : EIATTR_MERCURY_ISA_VERSION
	.align		4
        /*01a0*/ 	.byte	0x03, 0x5f
        /*01a2*/ 	.short	0x0101


	//----- nvinfo : EIATTR_VRC_CTA_INIT_COUNT
	.align		4
        /*01a4*/ 	.byte	0x02, 0x4a
	.zero		1
	.zero		1


	//----- nvinfo : EIATTR_EXIT_INSTR_OFFSETS
	.align		4
        /*01a8*/ 	.byte	0x04, 0x1c
        /*01aa*/ 	.short	(.L_73 - .L_72)


	//   ....[0]....
.L_72:
        /*01ac*/ 	.word	0x00000080


	//   ....[1]....
        /*01b0*/ 	.word	0x00001750


	//   ....[2]....
        /*01b4*/ 	.word	0x00001870


	//----- nvinfo : EIATTR_CRS_STACK_SIZE
	.align		4
.L_73:
        /*01b8*/ 	.byte	0x04, 0x1e
        /*01ba*/ 	.short	(.L_75 - .L_74)
.L_74:
        /*01bc*/ 	.word	0x00000000


	//----- nvinfo : EIATTR_CBANK_PARAM_SIZE
	.align		4
.L_75:
        /*01c0*/ 	.byte	0x03, 0x19
        /*01c2*/ 	.short	0x0074


	//----- nvinfo : EIATTR_PARAM_CBANK
	.align		4
        /*01c4*/ 	.byte	0x04, 0x0a
        /*01c6*/ 	.short	(.L_77 - .L_76)
	.align		4
.L_76:
        /*01c8*/ 	.word	index@(.nv.constant0._Z24source_inject_kernel_optPKfS0_S0_Pfiiiiiiiiiiffffffiiiii)
        /*01cc*/ 	.short	0x0380
        /*01ce*/ 	.short	0x0074


	//----- nvinfo : EIATTR_SW_WAR
	.align		4
.L_77:
        /*01d0*/ 	.byte	0x04, 0x36
        /*01d2*/ 	.short	(.L_79 - .L_78)
.L_78:
        /*01d4*/ 	.word	0x00000008
.L_79:


//--------------------- .nv.info._Z30stencil_update_kernel_smem_optPKfS0_Pfiiiiiiiiiiiifffff --------------------------
	.section	.nv.info._Z30stencil_update_kernel_smem_optPKfS0_Pfiiiiiiiiiiiifffff,"",@"SHT_CUDA_INFO"
	.sectionflags	@""
	.align	4


	//----- nvinfo : EIATTR_CUDA_API_VERSION
	.align		4
        /*0000*/ 	.byte	0x04, 0x37
        /*0002*/ 	.short	(.L_81 - .L_80)
.L_80:
        /*0004*/ 	.word	0x00000082


	//----- nvinfo : EIATTR_KPARAM_INFO
	.align		4
.L_81:
        /*0008*/ 	.byte	0x04, 0x17
        /*000a*/ 	.short	(.L_83 - .L_82)
.L_82:
        /*000c*/ 	.word	0x00000000
        /*0010*/ 	.short	0x0013
        /*0012*/ 	.short	0x0058
        /*0014*/ 	.byte	0x00, 0xf0, 0x11, 0x00


	//----- nvinfo : EIATTR_KPARAM_INFO
	.align		4
.L_83:
        /*0018*/ 	.byte	0x04, 0x17
        /*001a*/ 	.short	(.L_85 - .L_84)
.L_84:
        /*001c*/ 	.word	0x00000000
        /*0020*/ 	.short	0x0012
        /*0022*/ 	.short	0x0054
        /*0024*/ 	.byte	0x00, 0xf0, 0x11, 0x00


	//----- nvinfo : EIATTR_KPARAM_INFO
	.align		4
.L_85:
        /*0028*/ 	.byte	0x04, 0x17
        /*002a*/ 	.short	(.L_87 - .L_86)
.L_86:
        /*002c*/ 	.word	0x00000000
        /*0030*/ 	.short	0x0011
        /*0032*/ 	.short	0x0050
        /*0034*/ 	.byte	0x00, 0xf0, 0x11, 0x00


	//----- nvinfo : EIATTR_KPARAM_INFO
	.align		4
.L_87:
        /*0038*/ 	.byte	0x04, 0x17
        /*003a*/ 	.short	(.L_89 - .L_88)
.L_88:
        /*003c*/ 	.word	0x00000000
        /*0040*/ 	.short	0x0010
        /*0042*/ 	.short	0x004c
        /*0044*/ 	.byte	0x00, 0xf0, 0x11, 0x00


	//----- nvinfo : EIATTR_KPARAM_INFO
	.align		4
.L_89:
        /*0048*/ 	.byte	0x04, 0x17
        /*004a*/ 	.short	(.L_91 - .L_90)
.L_90:
        /*004c*/ 	.word	0x00000000
        /*0050*/ 	.short	0x000f
        /*0052*/ 	.short	0x0048
        /*0054*/ 	.byte	0x00, 0xf0, 0x11, 0x00


	//----- nvinfo : EIATTR_KPARAM_INFO
	.align		4
.L_91:
        /*0058*/ 	.byte	0x04, 0x17
        /*005a*/ 	.short	(.L_93 - .L_92)
.L_92:
        /*005c*/ 	.word	0x00000000
        /*0060*/ 	.short	0x000e
        /*0062*/ 	.short	0x0044
        /*0064*/ 	.byte	0x00, 0xf0, 0x11, 0x00


	//----- nvinfo : EIATTR_KPARAM_INFO
	.align		4
.L_93:
        /*0068*/ 	.byte	0x04, 0x17
        /*006a*/ 	.short	(.L_95 - .L_94)
.L_94:
        /*006c*/ 	.word	0x00000000
        /*0070*/ 	.short	0x000d
        /*0072*/ 	.short	0x0040
        /*0074*/ 	.byte	0x00, 0xf0, 0x11, 0x00


	//----- nvinfo : EIATTR_KPARAM_INFO
	.align		4
.L_95:
        /*0078*/ 	.byte	0x04, 0x17
        /*007a*/ 	.short	(.L_97 - .L_96)
.L_96:
        /*007c*/ 	.word	0x00000000
        /*0080*/ 	.short	0x000c
        /*0082*/ 	.short	0x003c
        /*0084*/ 	.byte	0x00, 0xf0, 0x11, 0x00


	//----- nvinfo : EIATTR_KPARAM_INFO
	.align		4
.L_97:
        /*0088*/ 	.byte	0x04, 0x17
        /*008a*/ 	.short	(.L_99 - .L_98)
.L_98:
        /*008c*/ 	.word	0x00000000
        /*0090*/ 	.short	0x000b
        /*0092*/ 	.short	0x0038
        /*0094*/ 	.byte	0x00, 0xf0, 0x11, 0x00


	//----- nvinfo : EIATTR_KPARAM_INFO
	.align		4
.L_99:
        /*0098*/ 	.byte	0x04, 0x17
        /*009a*/ 	.short	(.L_101 - .L_100)
.L_100:
        /*009c*/ 	.word	0x00000000
        /*00a0*/ 	.short	0x000a
        /*00a2*/ 	.short	0x0034
        /*00a4*/ 	.byte	0x00, 0xf0, 0x11, 0x00


	//----- nvinfo : EIATTR_KPARAM_INFO
	.align		4
.L_101:
        /*00a8*/ 	.byte	0x04, 0x17
        /*00aa*/ 	.short	(.L_103 - .L_102)
.L_102:
        /*00ac*/ 	.word	0x00000000
        /*00b0*/ 	.short	0x0009
        /*00b2*/ 	.short	0x0030
        /*00b4*/ 	.byte	0x00, 0xf0, 0x11, 0x00


	//----- nvinfo : EIATTR_KPARAM_INFO
	.align		4
.L_103:
        /*00b8*/ 	.byte	0x04, 0x17
        /*00ba*/ 	.short	(.L_105 - .L_104)
.L_104:
        /*00bc*/ 	.word	0x00000000
        /*00c0*/ 	.short	0x0008
        /*00c2*/ 	.short	0x002c
        /*00c4*/ 	.byte	0x00, 0xf0, 0x11, 0x00


	//----- nvinfo : EIATTR_KPARAM_INFO
	.align		4
.L_105:
        /*00c8*/ 	.byte	0x04, 0x17
        /*00ca*/ 	.short	(.L_107 - .L_106)
.L_106:
        /*00cc*/ 	.word	0x00000000
        /*00d0*/ 	.short	0x0007
        /*00d2*/ 	.short	0x0028
        /*00d4*/ 	.byte	0x00, 0xf0, 0x11, 0x00


	//----- nvinfo : EIATTR_KPARAM_INFO
	.align		4
.L_107:
        /*00d8*/ 	.byte	0x04, 0x17
        /*00da*/ 	.short	(.L_109 - .L_108)
.L_108:
        /*00dc*/ 	.word	0x00000000
        /*00e0*/ 	.short	0x0006
        /*00e2*/ 	.short	0x0024
        /*00e4*/ 	.byte	0x00, 0xf0, 0x11, 0x00


	//----- nvinfo : EIATTR_KPARAM_INFO
	.align		4
.L_109:
        /*00e8*/ 	.byte	0x04, 0x17
        /*00ea*/ 	.short	(.L_111 - .L_110)
.L_110:
        /*00ec*/ 	.word	0x00000000
        /*00f0*/ 	.short	0x0005
        /*00f2*/ 	.short	0x0020
        /*00f4*/ 	.byte	0x00, 0xf0, 0x11, 0x00


	//----- nvinfo : EIATTR_KPARAM_INFO
	.align		4
.L_111:
        /*00f8*/ 	.byte	0x04, 0x17
        /*00fa*/ 	.short	(.L_113 - .L_112)
.L_112:
        /*00fc*/ 	.word	0x00000000
        /*0100*/ 	.short	0x0004
        /*0102*/ 	.short	0x001c
        /*0104*/ 	.byte	0x00, 0xf0, 0x11, 0x00


	//----- nvinfo : EIATTR_KPARAM_INFO
	.align		4
.L_113:
        /*0108*/ 	.byte	0x04, 0x17
        /*010a*/ 	.short	(.L_115 - .L_114)
.L_114:
        /*010c*/ 	.word	0x00000000
        /*0110*/ 	.short	0x0003
        /*0112*/ 	.short	0x0018
        /*0114*/ 	.byte	0x00, 0xf0, 0x11, 0x00


	//----- nvinfo : EIATTR_KPARAM_INFO
	.align		4
.L_115:
        /*0118*/ 	.byte	0x04, 0x17
        /*011a*/ 	.short	(.L_117 - .L_116)
.L_116:
        /*011c*/ 	.word	0x00000000
        /*0120*/ 	.short	0x0002
        /*0122*/ 	.short	0x0010
        /*0124*/ 	.byte	0x00, 0xf5, 0x21, 0x00


	//----- nvinfo : EIATTR_KPARAM_INFO
	.align		4
.L_117:
        /*0128*/ 	.byte	0x04, 0x17
        /*012a*/ 	.short	(.L_119 - .L_118)
.L_118:
        /*012c*/ 	.word	0x00000000
        /*0130*/ 	.short	0x0001
        /*0132*/ 	.short	0x0008
        /*0134*/ 	.byte	0x00, 0xf5, 0x21, 0x00


	//----- nvinfo : EIATTR_KPARAM_INFO
	.align		4
.L_119:
        /*0138*/ 	.byte	0x04, 0x17
        /*013a*/ 	.short	(.L_121 - .L_120)
.L_120:
        /*013c*/ 	.word	0x00000000
        /*0140*/ 	.short	0x0000
        /*0142*/ 	.short	0x0000
        /*0144*/ 	.byte	0x00, 0xf5, 0x21, 0x00


	//----- nvinfo : EIATTR_SPARSE_MMA_MASK
	.align		4
.L_121:
        /*0148*/ 	.byte	0x03, 0x50
        /*014a*/ 	.short	0x0000


	//----- nvinfo : EIATTR_MAXREG_COUNT
	.align		4
        /*014c*/ 	.byte	0x03, 0x1b
        /*014e*/ 	.short	0x00ff


	//----- nvinfo : EIATTR_NUM_BARRIERS
	.align		4
        /*0150*/ 	.byte	0x02, 0x4c
        /*0152*/ 	.byte	0x01
	.zero		1


	//----- nvinfo : EIATTR_MERCURY_ISA_VERSION
	.align		4
        /*0154*/ 	.byte	0x03, 0x5f
        /*0156*/ 	.short	0x0101


	//----- nvinfo : EIATTR_VRC_CTA_INIT_COUNT
	.align		4
        /*0158*/ 	.byte	0x02, 0x4a
	.zero		1
	.zero		1


	//----- nvinfo : EIATTR_EXIT_INSTR_OFFSETS
	.align		4
        /*015c*/ 	.byte	0x04, 0x1c
        /*015e*/ 	.short	(.L_123 - .L_122)


	//   ....[0]....
.L_122:
        /*0160*/ 	.word	0x00000170


	//   ....[1]....
        /*0164*/ 	.word	0x00000e90


	//----- nvinfo : EIATTR_CRS_STACK_SIZE
	.align		4
.L_123:
        /*0168*/ 	.byte	0x04, 0x1e
        /*016a*/ 	.short	(.L_125 - .L_124)
.L_124:
        /*016c*/ 	.word	0x00000000


	//----- nvinfo : EIATTR_CBANK_PARAM_SIZE
	.align		4
.L_125:
        /*0170*/ 	.byte	0x03, 0x19
        /*0172*/ 	.short	0x005c


	//----- nvinfo : EIATTR_PARAM_CBANK
	.align		4
        /*0174*/ 	.byte	0x04, 0x0a
        /*0176*/ 	.short	(.L_127 - .L_126)
	.align		4
.L_126:
        /*0178*/ 	.word	index@(.nv.constant0._Z30stencil_update_kernel_smem_optPKfS0_Pfiiiiiiiiiiiifffff)
        /*017c*/ 	.short	0x0380
        /*017e*/ 	.short	0x005c


	//----- nvinfo : EIATTR_SW_WAR
	.align		4
.L_127:
        /*0180*/ 	.byte	0x04, 0x36
        /*0182*/ 	.short	(.L_129 - .L_128)
.L_128:
        /*0184*/ 	.word	0x00000008
.L_129:


//--------------------- .nv.callgraph             --------------------------
	.section	.nv.callgraph,"",@"SHT_CUDA_CALLGRAPH"
	.align	4
	.sectionentsize	8
	.align		4
        /*0000*/ 	.word	0x00000000
	.align		4
        /*0004*/ 	.word	0xffffffff
	.align		4
        /*0008*/ 	.word	0x00000000
	.align		4
        /*000c*/ 	.word	0xfffffffe
	.align		4
        /*0010*/ 	.word	0x00000000
	.align		4
        /*0014*/ 	.word	0xfffffffd
	.align		4
        /*0018*/ 	.word	0x00000000
	.align		4
        /*001c*/ 	.word	0xfffffffc


//--------------------- .nv.constant3             --------------------------
	.section	.nv.constant3,"a",@progbits
	.align	4
.nv.constant3:
	.type		c_m2_c,@object
	.size		c_m2_c,(c_m1_c - c_m2_c)
c_m2_c:
	.zero		4
	.type		c_m1_c,@object
	.size		c_m1_c,(c_0_c - c_m1_c)
c_m1_c:
	.zero		4
	.type		c_0_c,@object
	.size		c_0_c,(.L_2 - c_0_c)
c_0_c:
	.zero		4
.L_2:


//--------------------- .nv.constant4             --------------------------
	.section	.nv.constant4,"a",@progbits
	.align	8
	.align		8
.nv.constant4:
        /*0000*/ 	.dword	g_use_tensorcore


//--------------------- .text._Z24source_inject_kernel_optPKfS0_S0_Pfiiiiiiiiiiffffffiiiii --------------------------
	.section	.text._Z24source_inject_kernel_optPKfS0_S0_Pfiiiiiiiiiiffffffiiiii,"ax",@progbits
	.align	128
        .global         _Z24source_inject_kernel_optPKfS0_S0_Pfiiiiiiiiiiffffffiiiii
        .type           _Z24source_inject_kernel_optPKfS0_S0_Pfiiiiiiiiiiffffffiiiii,@function
        .size           _Z24source_inject_kernel_optPKfS0_S0_Pfiiiiiiiiiiffffffiiiii,(.L_x_62 - _Z24source_inject_kernel_optPKfS0_S0_Pfiiiiiiiiiiffffffiiiii)
        .other          _Z24source_inject_kernel_optPKfS0_S0_Pfiiiiiiiiiiffffffiiiii,@"STO_CUDA_ENTRY STV_DEFAULT"
_Z24source_inject_kernel_optPKfS0_S0_Pfiiiiiiiiiiffffffiiiii:
.text._Z24source_inject_kernel_optPKfS0_S0_Pfiiiiiiiiiiffffffiiiii:
[----:B------:R-:W-:Y:S01]  /*0000*/  LDC R1, c[0x0][0x37c] ;  /* 0x0000df00ff017b82 */ /* 0x000fe20000000800 */
[----:B------:R-:W0:Y:S07]  /*0010*/  S2R R0, SR_TID.X ;  /* 0x0000000000007919 */ /* 0x000e2e0000002100 */
[----:B------:R-:W0:Y:S01]  /*0020*/  S2UR UR4, SR_CTAID.X ;  /* 0x00000000000479c3 */ /* 0x000e220000002500 */
[----:B------:R-:W1:Y:S07]  /*0030*/  LDCU.64 UR6, c[0x0][0x3e0] ;  /* 0x00007c00ff0677ac */ /* 0x000e6e0008000a00 */
[----:B------:R-:W0:Y:S02]  /*0040*/  LDC R5, c[0x0][0x360] ;  /* 0x0000d800ff057b82 */ /* 0x000e240000000800 */
[----:B0-----:R-:W-:-:S05]  /*0050*/  IMAD R5, R5, UR4, R0 ;  /* 0x0000000405057c24 */ /* 0x001fca000f8e0200 */
[----:B-1----:R-:W-:-:S04]  /*0060*/  IADD3 R5, PT, PT, R5, UR6, RZ ;  /* 0x0000000605057c10 */ /* 0x002fc8000fffe0ff */
[----:B------:R-:W-:-:S13]  /*0070*/  ISETP.GT.AND P0, PT, R5, UR7, PT ;  /* 0x0000000705007c0c */ /* 0x000fda000bf04270 */
[----:B------:R-:W-:Y:S05]  /*0080*/  @P0 EXIT ;  /* 0x000000000000094d */ /* 0x000fea0003800000 */
[----:B------:R-:W0:Y:S01]  /*0090*/  LDC.64 R8, c[0x0][0x390] ;  /* 0x0000e400ff087b82 */ /* 0x000e220000000a00 */
[----:B------:R-:W1:Y:S01]  /*00a0*/  LDCU UR4, c[0x0][0x3f0] ;  /* 0x00007e00ff0477ac */ /* 0x000e620008000800 */
[----:B------:R-:W2:Y:S06]  /*00b0*/  LDCU.64 UR12, c[0x0][0x358] ;  /* 0x00006b00ff0c77ac */ /* 0x000eac0008000a00 */
[----:B------:R-:W3:Y:S01]  /*00c0*/  LDC R11, c[0x0][0x3c8] ;  /* 0x0000f200ff0b7b82 */ /* 0x000ee20000000800 */
[----:B-1----:R-:W-:Y:S01]  /*00d0*/  IMAD R3, R5, UR4, RZ ;  /* 0x0000000405037c24 */ /* 0x002fe2000f8e02ff */
[----:B------:R-:W1:Y:S03]  /*00e0*/  LDCU UR4, c[0x0][0x3d4] ;  /* 0x00007a80ff0477ac */ /* 0x000e660008000800 */
[----:B0-----:R-:W-:-:S05]  /*00f0*/  IMAD.WIDE R8, R3, 0x4, R8 ;  /* 0x0000000403087825 */ /* 0x001fca00078e0208 */
[----:B--2---:R-:W1:Y:S04]  /*0100*/  LDG.E.CONSTANT R0, desc[UR12][R8.64] ;  /* 0x0000000c08007981 */ /* 0x004e68000c1e9900 */
[----:B------:R0:W5:Y:S04]  /*0110*/  LDG.E.CONSTANT R4, desc[UR12][R8.64+0x4] ;  /* 0x0000040c08047981 */ /* 0x000168000c1e9900 */
[----:B------:R0:W5:Y:S01]  /*0120*/  LDG.E.CONSTANT R3, desc[UR12][R8.64+0x8] ;  /* 0x0000080c08037981 */ /* 0x000162000c1e9900 */
[----:B---3--:R-:W2:Y:S01]  /*0130*/  MUFU.RCP R2, R11 ;  /* 0x0000000b00027308 */ /* 0x008ea20000001000 */
[----:B------:R-:W-:Y:S01]  /*0140*/  BSSY.RECONVERGENT B2, `(.L_x_0) ;  /* 0x000000e000027945 */ /* 0x000fe20003800200 */
[----:B--2---:R-:W-:-:S04]  /*0150*/  FFMA R7, R2, -R11, 1 ;  /* 0x3f80000002077423 */ /* 0x004fc8000000080b */
[----:B------:R-:W-:Y:S01]  /*0160*/  FFMA R7, R2, R7, R2 ;  /* 0x0000000702077223 */ /* 0x000fe20000000002 */
[----:B-1----:R-:W-:-:S04]  /*0170*/  FADD R0, R0, -UR4 ;  /* 0x8000000400007e21 */ /* 0x002fc80008000000 */
[----:B------:R-:W1:Y:S01]  /*0180*/  FCHK P0, R0, R11 ;  /* 0x0000000b00007302 */ /* 0x000e620000000000 */
[----:B------:R-:W-:-:S04]  /*0190*/  FFMA R2, R0, R7, RZ ;  /* 0x0000000700027223 */ /* 0x000fc800000000ff */
[----:B------:R-:W-:-:S04]  /*01a0*/  FFMA R6, R2, -R11, R0 ;  /* 0x8000000b02067223 */ /* 0x000fc80000000000 */
[----:B------:R-:W-:Y:S01]  /*01b0*/  FFMA R7, R7, R6, R2 ;  /* 0x0000000607077223 */ /* 0x000fe20000000002 */
[----:B01----:R-:W-:Y:S06]  /*01c0*/  @!P0 BRA `(.L_x_1) ;  /* 0x0000000000148947 */ /* 0x003fec0003800000 */
[----:B------:R-:W0:Y:S01]  /*01d0*/  LDCU UR4, c[0x0][0x3c8] ;  /* 0x00007900ff0477ac */ /* 0x000e220008000800 */
[----:B------:R-:W-:Y:S01]  /*01e0*/  MOV R2, 0x210 ;  /* 0x0000021000027802 */ /* 0x000fe20000000f00 */
[----:B0-----:R-:W-:-:S07]  /*01f0*/  IMAD.U32 R6, RZ, RZ, UR4 ;  /* 0x00000004ff067e24 */ /* 0x001fce000f8e00ff */
[----:B-----5:R-:W-:Y:S05]  /*0200*/  CALL.REL.NOINC `($__internal_0_$__cuda_sm3x_div_rn_noftz_f32_slowpath) ;  /* 0x00000014009c7944 */ /* 0x020fea0003c00000 */
[----:B------:R-:W-:-:S07]  /*0210*/  MOV R7, R0 ;  /* 0x0000000000077202 */ /* 0x000fce0000000f00 */
.L_x_1:
[----:B------:R-:W-:Y:S05]  /*0220*/  BSYNC.RECONVERGENT B2 ;  /* 0x0000000000027941 */ /* 0x000fea0003800200 */
.L_x_0:
[----:B------:R-:W0:Y:S01]  /*0230*/  LDC R11, c[0x0][0x3cc] ;  /* 0x0000f300ff0b7b82 */ /* 0x000e220000000800 */
[----:B------:R-:W1:Y:S01]  /*0240*/  LDCU UR4, c[0x0][0x3d8] ;  /* 0x00007b00ff0477ac */ /* 0x000e620008000800 */
[----:B------:R-:W-:Y:S01]  /*0250*/  BSSY.RECONVERGENT B2, `(.L_x_2) ;  /* 0x000000f000027945 */ /* 0x000fe20003800200 */
[----:B-1---5:R-:W-:Y:S01]  /*0260*/  FADD R0, R4, -UR4 ;  /* 0x8000000404007e21 */ /* 0x022fe20008000000 */
[----:B0-----:R-:W0:Y:S08]  /*0270*/  MUFU.RCP R2, R11 ;  /* 0x0000000b00027308 */ /* 0x001e300000001000 */
[----:B------:R-:W1:Y:S01]  /*0280*/  FCHK P0, R0, R11 ;  /* 0x0000000b00007302 */ /* 0x000e620000000000 */
[----:B0-----:R-:W-:-:S04]  /*0290*/  FFMA R9, R2, -R11, 1 ;  /* 0x3f80000002097423 */ /* 0x001fc8000000080b */
[----:B------:R-:W-:-:S04]  /*02a0*/  FFMA R9, R2, R9, R2 ;  /* 0x0000000902097223 */ /* 0x000fc80000000002 */
[----:B------:R-:W-:-:S04]  /*02b0*/  FFMA R8, R0, R9, RZ ;  /* 0x0000000900087223 */ /* 0x000fc800000000ff */
[----:B------:R-:W-:-:S04]  /*02c0*/  FFMA R2, R8, -R11, R0 ;  /* 0x8000000b08027223 */ /* 0x000fc80000000000 */
[----:B------:R-:W-:Y:S01]  /*02d0*/  FFMA R8, R9, R2, R8 ;  /* 0x0000000209087223 */ /* 0x000fe20000000008 */
[----:B-1----:R-:W-:Y:S06]  /*02e0*/  @!P0 BRA `(.L_x_3) ;  /* 0x0000000000148947 */ /* 0x002fec0003800000 */
[----:B------:R-:W0:Y:S01]  /*02f0*/  LDCU UR4, c[0x0][0x3cc] ;  /* 0x00007980ff0477ac */ /* 0x000e220008000800 */
[----:B------:R-:W-:Y:S01]  /*0300*/  MOV R2, 0x330 ;  /* 0x0000033000027802 */ /* 0x000fe20000000f00 */
[----:B0-----:R-:W-:-:S07]  /*0310*/  IMAD.U32 R6, RZ, RZ, UR4 ;  /* 0x00000004ff067e24 */ /* 0x001fce000f8e00ff */
[----:B------:R-:W-:Y:S05]  /*0320*/  CALL.REL.NOINC `($__internal_0_$__cuda_sm3x_div_rn_noftz_f32_slowpath) ;  /* 0x0000001400547944 */ /* 0x000fea0003c00000 */
[----:B------:R-:W-:-:S07]  /*0330*/  MOV R8, R0 ;  /* 0x0000000000087202 */ /* 0x000fce0000000f00 */
.L_x_3:
[----:B------:R-:W-:Y:S05]  /*0340*/  BSYNC.RECONVERGENT B2 ;  /* 0x0000000000027941 */ /* 0x000fea0003800200 */
.L_x_2:
[----:B------:R-:W0:Y:S01]  /*0350*/  LDC R11, c[0x0][0x3d0] ;  /* 0x0000f400ff0b7b82 */ /* 0x000e220000000800 */
[----:B------:R-:W1:Y:S01]  /*0360*/  LDCU UR4, c[0x0][0x3dc] ;  /* 0x00007b80ff0477ac */ /* 0x000e620008000800 */
[----:B------:R-:W-:Y:S01]  /*0370*/  BSSY.RECONVERGENT B2, `(.L_x_4) ;  /* 0x000000f000027945 */ /* 0x000fe20003800200 */
[----:B-1----:R-:W-:Y:S01]  /*0380*/  FADD R0, R3, -UR4 ;  /* 0x8000000403007e21 */ /* 0x002fe20008000000 */
        /* <DEDUP_REMOVED lines=13> */
.L_x_5:
[----:B------:R-:W-:Y:S05]  /*0460*/  BSYNC.RECONVERGENT B2 ;  /* 0x0000000000027941 */ /* 0x000fea0003800200 */
.L_x_4:
[----:B------:R-:W0:Y:S01]  /*0470*/  F2I.FLOOR.NTZ R3, R8 ;  /* 0x0000000800037305 */ /* 0x000e220000207100 */
[----:B------:R-:W1:Y:S01]  /*0480*/  LDCU.128 UR16, c[0x0][0x3a0] ;  /* 0x00007400ff1077ac */ /* 0x000e620008000c00 */
[----:B------:R-:W2:Y:S01]  /*0490*/  LDC.64 R22, c[0x0][0x3e8] ;  /* 0x0000fa00ff167b82 */ /* 0x000ea20000000a00 */
[----:B------:R-:W3:Y:S05]  /*04a0*/  LDCU.64 UR4, c[0x0][0x380] ;  /* 0x00007000ff0477ac */ /* 0x000eea0008000a00 */
[----:B------:R-:W4:Y:S01]  /*04b0*/  F2I.FLOOR.NTZ R4, R7 ;  /* 0x0000000700047305 */ /* 0x000f220000207100 */
[----:B------:R-:W3:Y:S01]  /*04c0*/  LDCU.128 UR8, c[0x0][0x3b0] ;  /* 0x00007600ff0877ac */ /* 0x000ee20008000c00 */
[----:B------:R-:W3:Y:S01]  /*04d0*/  LDC.64 R24, c[0x0][0x388] ;  /* 0x0000e200ff187b82 */ /* 0x000ee20000000a00 */
[----:B0-----:R-:W-:-:S05]  /*04e0*/  VIADD R20, R3, 0x4 ;  /* 0x0000000403147836 */ /* 0x001fca0000000000 */
[----:B------:R-:W0:Y:S01]  /*04f0*/  F2I.FLOOR.NTZ R18, R10 ;  /* 0x0000000a00127305 */ /* 0x000e220000207100 */
[----:B-1----:R-:W-:Y:S01]  /*0500*/  USHF.R.S32.HI UR15, URZ, 0x1f, UR18 ;  /* 0x0000001fff0f7899 */ /* 0x002fe20008011412 */
[----:B------:R-:W-:Y:S02]  /*0510*/  SHF.R.S32.HI R21, RZ, 0x1f, R20 ;  /* 0x0000001fff157819 */ /* 0x000fe40000011414 */
[----:B----4-:R-:W-:-:S05]  /*0520*/  IADD3 R14, PT, PT, R4, 0x4, RZ ;  /* 0x00000004040e7810 */ /* 0x010fca0007ffe0ff */
[----:B------:R-:W-:Y:S01]  /*0530*/  IMAD.WIDE R16, R14, UR17, R20 ;  /* 0x000000110e107c25 */ /* 0x000fe2000f8e0214 */
[----:B0-----:R-:W-:-:S03]  /*0540*/  SHF.R.S32.HI R19, RZ, 0x1f, R18 ;  /* 0x0000001fff137819 */ /* 0x001fc60000011412 */
[----:B------:R-:W-:Y:S02]  /*0550*/  IMAD R9, R17, UR18, RZ ;  /* 0x0000001211097c24 */ /* 0x000fe4000f8e02ff */
[----:B--2---:R-:W-:Y:S02]  /*0560*/  IMAD R17, R23, R22, R5 ;  /* 0x0000001617117224 */ /* 0x004fe400078e0205 */
[----:B------:R-:W-:-:S04]  /*0570*/  IMAD.WIDE.U32 R12, R16, UR18, R18 ;  /* 0x00000012100c7c25 */ /* 0x000fc8000f8e0012 */
[----:B------:R-:W-:Y:S01]  /*0580*/  IMAD R9, R16, UR15, R9 ;  /* 0x0000000f10097c24 */ /* 0x000fe2000f8e0209 */
[----:B---3--:R-:W-:Y:S01]  /*0590*/  LEA R22, P0, R12, UR4, 0x2 ;  /* 0x000000040c167c11 */ /* 0x008fe2000f8010ff */
[----:B------:R-:W-:Y:S01]  /*05a0*/  USHF.R.S32.HI UR14, URZ, 0x1f, UR17 ;  /* 0x0000001fff0e7899 */ /* 0x000fe20008011411 */
[----:B------:R-:W-:Y:S01]  /*05b0*/  SHF.R.S32.HI R15, RZ, 0x1f, R14 ;  /* 0x0000001fff0f7819 */ /* 0x000fe2000001140e */
[----:B------:R-:W-:Y:S01]  /*05c0*/  IMAD.WIDE R16, R17, 0x4, R24 ;  /* 0x0000000411107825 */ /* 0x000fe200078e0218 */
[----:B------:R-:W-:-:S04]  /*05d0*/  IADD3 R5, PT, PT, R13, R9, RZ ;  /* 0x000000090d057210 */ /* 0x000fc80007ffe0ff */
[----:B------:R-:W-:Y:S02]  /*05e0*/  LEA.HI.X R23, R12, UR5, R5, 0x2, P0 ;  /* 0x000000050c177c11 */ /* 0x000fe400080f1405 */
[----:B------:R-:W0:Y:S01]  /*05f0*/  LDC.64 R12, c[0x0][0x3c0] ;  /* 0x0000f000ff0c7b82 */ /* 0x000e220000000a00 */
[----:B------:R-:W-:Y:S02]  /*0600*/  UIADD3 UR5, UPT, UPT, UR9, -0x1, URZ ;  /* 0xffffffff09057890 */ /* 0x000fe4000fffe0ff */
[----:B------:R-:W-:Y:S01]  /*0610*/  UIADD3 UR4, UPT, UPT, UR19, -0x1, URZ ;  /* 0xffffffff13047890 */ /* 0x000fe2000fffe0ff */
[----:B------:R1:W5:Y:S01]  /*0620*/  LDG.E.CONSTANT R6, desc[UR12][R22.64+0x10] ;  /* 0x0000100c16067981 */ /* 0x000362000c1e9900 */
[----:B------:R-:W2:Y:S02]  /*0630*/  FRND.FLOOR R9, R8 ;  /* 0x0000000800097307 */ /* 0x000ea40000205000 */
[----:B------:R-:W-:Y:S01]  /*0640*/  ISETP.GE.AND P0, PT, R3, UR5, PT ;  /* 0x0000000503007c0c */ /* 0x000fe2000bf06270 */
[----:B------:R3:W5:Y:S01]  /*0650*/  LDG.E.CONSTANT R5, desc[UR12][R16.64] ;  /* 0x0000000c10057981 */ /* 0x000762000c1e9900 */
[----:B------:R-:W-:Y:S01]  /*0660*/  UIADD3 UR6, UPT, UPT, UR11, -0x1, URZ ;  /* 0xffffffff0b067890 */ /* 0x000fe2000fffe0ff */
[----:B0-----:R-:W-:-:S04]  /*0670*/  IMAD.WIDE R14, R13, UR16, R14 ;  /* 0x000000100d0e7c25 */ /* 0x001fc8000f8e020e */
[----:B------:R-:W-:Y:S02]  /*0680*/  IMAD R11, R15, UR17, RZ ;  /* 0x000000110f0b7c24 */ /* 0x000fe4000f8e02ff */
[----:B-1----:R-:W-:Y:S01]  /*0690*/  IMAD.WIDE.U32 R22, R14, UR17, RZ ;  /* 0x000000110e167c25 */ /* 0x002fe2000f8e00ff */
[----:B------:R-:W-:Y:S01]  /*06a0*/  ISETP.GE.AND P0, PT, R4, UR4, P0 ;  /* 0x0000000404007c0c */ /* 0x000fe20008706270 */
[----:B------:R-:W-:Y:S02]  /*06b0*/  UIADD3 UR8, UPT, UPT, UR8, 0x1, URZ ;  /* 0x0000000108087890 */ /* 0x000fe4000fffe0ff */
[----:B------:R-:W-:Y:S01]  /*06c0*/  IMAD R15, R14, UR14, R11 ;  /* 0x0000000e0e0f7c24 */ /* 0x000fe2000f8e020b */
[----:B------:R-:W-:Y:S01]  /*06d0*/  IADD3 R13, P1, PT, R20, R22, RZ ;  /* 0x00000016140d7210 */ /* 0x000fe20007f3e0ff */
[----:B------:R-:W0:Y:S02]  /*06e0*/  LDCU.64 UR16, c[0x0][0x398] ;  /* 0x00007300ff1077ac */ /* 0x000e240008000a00 */
[----:B---3--:R-:W-:Y:S01]  /*06f0*/  IMAD.IADD R16, R23, 0x1, R15 ;  /* 0x0000000117107824 */ /* 0x008fe200078e020f */
[----:B------:R-:W1:Y:S01]  /*0700*/  FRND.FLOOR R11, R10 ;  /* 0x0000000a000b7307 */ /* 0x000e620000205000 */
[----:B------:R-:W-:-:S03]  /*0710*/  UIADD3 UR7, UPT, UPT, UR10, 0x1, URZ ;  /* 0x000000010a077890 */ /* 0x000fc6000fffe0ff */
[----:B------:R-:W-:Y:S02]  /*0720*/  IADD3.X R2, PT, PT, R21, R16, RZ, P1, !PT ;  /* 0x0000001015027210 */ /* 0x000fe40000ffe4ff */
[----:B------:R-:W-:Y:S02]  /*0730*/  ISETP.LT.OR P1, PT, R18, UR6, !P0 ;  /* 0x0000000612007c0c */ /* 0x000fe4000c721670 */
[----:B------:R-:W3:Y:S02]  /*0740*/  FRND.FLOOR R0, R7 ;  /* 0x0000000700007307 */ /* 0x000ee40000205000 */
[----:B------:R-:W-:Y:S01]  /*0750*/  ISETP.GT.OR P1, PT, R4, UR8, P1 ;  /* 0x0000000804007c0c */ /* 0x000fe20008f24670 */
[----:B--2---:R-:W-:Y:S01]  /*0760*/  FADD R8, -R9, R8 ;  /* 0x0000000809087221 */ /* 0x004fe20000000100 */
[----:B------:R-:W-:Y:S02]  /*0770*/  IADD3 R9, PT, PT, R12, 0x1, RZ ;  /* 0x000000010c097810 */ /* 0x000fe40007ffe0ff */
[----:B------:R-:W-:Y:S01]  /*0780*/  ISETP.GT.OR P1, PT, R3, UR7, P1 ;  /* 0x0000000703007c0c */ /* 0x000fe20008f24670 */
[----:B------:R-:W-:-:S03]  /*0790*/  IMAD R2, R2, UR18, RZ ;  /* 0x0000001202027c24 */ /* 0x000fc6000f8e02ff */
[----:B------:R-:W-:Y:S01]  /*07a0*/  ISETP.GT.OR P1, PT, R18, R9, P1 ;  /* 0x000000091200720c */ /* 0x000fe20000f24670 */
[----:B------:R-:W-:-:S04]  /*07b0*/  IMAD.WIDE.U32 R24, R13, UR18, R18 ;  /* 0x000000120d187c25 */ /* 0x000fc8000f8e0012 */
[----:B-1----:R-:W-:Y:S01]  /*07c0*/  FADD R10, -R11, R10 ;  /* 0x0000000a0b0a7221 */ /* 0x002fe20000000100 */
[----:B------:R-:W-:Y:S02]  /*07d0*/  IMAD R13, R13, UR15, R2 ;  /* 0x0000000f0d0d7c24 */ /* 0x000fe4000f8e0202 */
[----:B---3--:R-:W-:Y:S01]  /*07e0*/  FADD R7, -R0, R7 ;  /* 0x0000000700077221 */ /* 0x008fe20000000100 */
[----:B0-----:R-:W-:Y:S01]  /*07f0*/  LEA R14, P2, R24, UR16, 0x2 ;  /* 0x00000010180e7c11 */ /* 0x001fe2000f8410ff */
[----:B------:R-:W-:Y:S02]  /*0800*/  IMAD.IADD R11, R25, 0x1, R13 ;  /* 0x00000001190b7824 */ /* 0x000fe400078e020d */
[----:B------:R-:W-:Y:S01]  /*0810*/  FADD R17, -R7, 1 ;  /* 0x3f80000007117421 */ /* 0x000fe20000000100 */
[----:B------:R-:W-:Y:S01]  /*0820*/  FADD R26, -R8, 1 ;  /* 0x3f800000081a7421 */ /* 0x000fe20000000100 */
[----:B------:R-:W-:Y:S01]  /*0830*/  BSSY.RECONVERGENT B2, `(.L_x_6) ;  /* 0x0000016000027945 */ /* 0x000fe20003800200 */
[----:B------:R-:W-:Y:S01]  /*0840*/  LEA.HI.X R15, R24, UR17, R11, 0x2, P2 ;  /* 0x00000011180f7c11 */ /* 0x000fe200090f140b */
[----:B------:R-:W-:Y:S01]  /*0850*/  FADD R11, -R10, 1 ;  /* 0x3f8000000a0b7421 */ /* 0x000fe20000000100 */
[----:B------:R-:W-:Y:S01]  /*0860*/  FMUL R13, R17, R26 ;  /* 0x0000001a110d7220 */ /* 0x000fe20000400000 */
[----:B------:R-:W-:Y:S06]  /*0870*/  @P1 BRA `(.L_x_7) ;  /* 0x0000000000441947 */ /* 0x000fec0003800000 */
[----:B-----5:R-:W0:Y:S01]  /*0880*/  MUFU.RCP R25, R6 ;  /* 0x0000000600197308 */ /* 0x020e220000001000 */
[----:B------:R-:W-:Y:S01]  /*0890*/  FMUL R0, R11, R13 ;  /* 0x0000000d0b007220 */ /* 0x000fe20000400000 */
[----:B------:R-:W-:Y:S03]  /*08a0*/  BSSY.RECONVERGENT B3, `(.L_x_8) ;  /* 0x000000d000037945 */ /* 0x000fe60003800200 */
[----:B------:R-:W-:-:S04]  /*08b0*/  FMUL R0, R0, 0.0099999997764825820923 ;  /* 0x3c23d70a00007820 */ /* 0x000fc80000400000 */
[----:B------:R-:W-:-:S04]  /*08c0*/  FMUL R0, R5, R0 ;  /* 0x0000000005007220 */ /* 0x000fc80000400000 */
[----:B------:R-:W1:Y:S01]  /*08d0*/  FCHK P1, R0, R6 ;  /* 0x0000000600007302 */ /* 0x000e620000020000 */
[----:B0-----:R-:W-:-:S04]  /*08e0*/  FFMA R2, -R6, R25, 1 ;  /* 0x3f80000006027423 */ /* 0x001fc80000000119 */
[----:B------:R-:W-:-:S04]  /*08f0*/  FFMA R25, R25, R2, R25 ;  /* 0x0000000219197223 */ /* 0x000fc80000000019 */
[----:B------:R-:W-:-:S04]  /*0900*/  FFMA R2, R0, R25, RZ ;  /* 0x0000001900027223 */ /* 0x000fc800000000ff */
[----:B------:R-:W-:-:S04]  /*0910*/  FFMA R12, -R6, R2, R0 ;  /* 0x00000002060c7223 */ /* 0x000fc80000000100 */
[----:B------:R-:W-:Y:S01]  /*0920*/  FFMA R25, R25, R12, R2 ;  /* 0x0000000c19197223 */ /* 0x000fe20000000002 */
[----:B-1----:R-:W-:Y:S06]  /*0930*/  @!P1 BRA `(.L_x_9) ;  /* 0x00000000000c9947 */ /* 0x002fec0003800000 */
[----:B------:R-:W-:-:S07]  /*0940*/  MOV R2, 0x960 ;  /* 0x0000096000027802 */ /* 0x000fce0000000f00 */
[----:B------:R-:W-:Y:S05]  /*0950*/  CALL.REL.NOINC `($__internal_0_$__cuda_sm3x_div_rn_noftz_f32_slowpath) ;  /* 0x0000000c00c87944 */ /* 0x000fea0003c00000 */
[----:B------:R-:W-:-:S07]  /*0960*/  MOV R25, R0 ;  /* 0x0000000000197202 */ /* 0x000fce0000000f00 */
.L_x_9:
[----:B------:R-:W-:Y:S05]  /*0970*/  BSYNC.RECONVERGENT B3 ;  /* 0x0000000000037941 */ /* 0x000fea0003800200 */
.L_x_8:
[----:B------:R0:W-:Y:S02]  /*0980*/  REDG.E.ADD.F32.FTZ.RN.STRONG.GPU desc[UR12][R14.64+0x10], R25 ;  /* 0x000010190e0079a6 */ /* 0x0001e4000c12f30c */
.L_x_7:
[----:B------:R-:W-:Y:S05]  /*0990*/  BSYNC.RECONVERGENT B2 ;  /* 0x0000000000027941 */ /* 0x000fea0003800200 */
.L_x_6:
[----:B------:R-:W1:Y:S01]  /*09a0*/  LDCU UR9, c[0x0][0x3c0] ;  /* 0x00007800ff0977ac */ /* 0x000e620008000800 */
[----:B------:R-:W-:Y:S01]  /*09b0*/  IADD3 R12, PT, PT, R18, 0x1, RZ ;  /* 0x00000001120c7810 */ /* 0x000fe20007ffe0ff */
[----:B------:R-:W-:Y:S03]  /*09c0*/  BSSY.RECONVERGENT B2, `(.L_x_10) ;  /* 0x0000017000027945 */ /* 0x000fe60003800200 */
[----:B------:R-:W-:-:S04]  /*09d0*/  ISETP.LT.OR P0, PT, R12, UR6, !P0 ;  /* 0x000000060c007c0c */ /* 0x000fc8000c701670 */
[----:B------:R-:W-:-:S04]  /*09e0*/  ISETP.GT.OR P0, PT, R4, UR8, P0 ;  /* 0x0000000804007c0c */ /* 0x000fc80008704670 */
[----:B------:R-:W-:-:S04]  /*09f0*/  ISETP.GT.OR P0, PT, R3, UR7, P0 ;  /* 0x0000000703007c0c */ /* 0x000fc80008704670 */
[----:B-1----:R-:W-:-:S13]  /*0a00*/  ISETP.GT.OR P0, PT, R18, UR9, P0 ;  /* 0x0000000912007c0c */ /* 0x002fda0008704670 */
[----:B------:R-:W-:Y:S05]  /*0a10*/  @P0 BRA `(.L_x_11) ;  /* 0x0000000000440947 */ /* 0x000fea0003800000 */
[----:B-----5:R-:W1:Y:S01]  /*0a20*/  MUFU.RCP R27, R6 ;  /* 0x00000006001b7308 */ /* 0x020e620000001000 */
[----:B------:R-:W-:Y:S01]  /*0a30*/  FMUL R13, R10, R13 ;  /* 0x0000000d0a0d7220 */ /* 0x000fe20000400000 */
[----:B------:R-:W-:Y:S03]  /*0a40*/  BSSY.RECONVERGENT B3, `(.L_x_12) ;  /* 0x000000d000037945 */ /* 0x000fe60003800200 */
[----:B------:R-:W-:-:S04]  /*0a50*/  FMUL R0, R13, 0.0099999997764825820923 ;  /* 0x3c23d70a0d007820 */ /* 0x000fc80000400000 */
[----:B0-----:R-:W-:-:S04]  /*0a60*/  FMUL R25, R5, R0 ;  /* 0x0000000005197220 */ /* 0x001fc80000400000 */
[----:B------:R-:W0:Y:S01]  /*0a70*/  FCHK P0, R25, R6 ;  /* 0x0000000619007302 */ /* 0x000e220000000000 */
[----:B-1----:R-:W-:-:S04]  /*0a80*/  FFMA R2, -R6, R27, 1 ;  /* 0x3f80000006027423 */ /* 0x002fc8000000011b */
[----:B------:R-:W-:-:S04]  /*0a90*/  FFMA R0, R27, R2, R27 ;  /* 0x000000021b007223 */ /* 0x000fc8000000001b */
[----:B------:R-:W-:-:S04]  /*0aa0*/  FFMA R13, R0, R25, RZ ;  /* 0x00000019000d7223 */ /* 0x000fc800000000ff */
[----:B------:R-:W-:-:S04]  /*0ab0*/  FFMA R2, -R6, R13, R25 ;  /* 0x0000000d06027223 */ /* 0x000fc80000000119 */
[----:B------:R-:W-:Y:S01]  /*0ac0*/  FFMA R0, R0, R2, R13 ;  /* 0x0000000200007223 */ /* 0x000fe2000000000d */
[----:B0-----:R-:W-:Y:S06]  /*0ad0*/  @!P0 BRA `(.L_x_13) ;  /* 0x00000000000c8947 */ /* 0x001fec0003800000 */
[----:B------:R-:W-:Y:S01]  /*0ae0*/  IMAD.MOV.U32 R0, RZ, RZ, R25 ;  /* 0x000000ffff007224 */ /* 0x000fe200078e0019 */
[----:B------:R-:W-:-:S07]  /*0af0*/  MOV R2, 0xb10 ;  /* 0x00000b1000027802 */ /* 0x000fce0000000f00 */
[----:B------:R-:W-:Y:S05]  /*0b00*/  CALL.REL.NOINC `($__internal_0_$__cuda_sm3x_div_rn_noftz_f32_slowpath) ;  /* 0x0000000c005c7944 */ /* 0x000fea0003c00000 */
.L_x_13:
[----:B------:R-:W-:Y:S05]  /*0b10*/  BSYNC.RECONVERGENT B3 ;  /* 0x0000000000037941 */ /* 0x000fea0003800200 */
.L_x_12:
[----:B------:R1:W-:Y:S02]  /*0b20*/  REDG.E.ADD.F32.FTZ.RN.STRONG.GPU desc[UR12][R14.64+0x14], R0 ;  /* 0x000014000e0079a6 */ /* 0x0003e4000c12f30c */
.L_x_11:
[----:B------:R-:W-:Y:S05]  /*0b30*/  BSYNC.RECONVERGENT B2 ;  /* 0x0000000000027941 */ /* 0x000fea0003800200 */
.L_x_10:
[C---:B01----:R-:W-:Y:S01]  /*0b40*/  IADD3 R14, PT, PT, R3.reuse, 0x1, RZ ;  /* 0x00000001030e7810 */ /* 0x043fe20007ffe0ff */
[----:B------:R-:W0:Y:S01]  /*0b50*/  LDCU UR9, c[0x0][0x3b8] ;  /* 0x00007700ff0977ac */ /* 0x000e220008000800 */
[----:B------:R-:W-:Y:S01]  /*0b60*/  IADD3 R13, PT, PT, R3, 0x5, RZ ;  /* 0x00000005030d7810 */ /* 0x000fe20007ffe0ff */
[----:B------:R-:W-:Y:S01]  /*0b70*/  BSSY.RECONVERGENT B2, `(.L_x_14) ;  /* 0x0000027000027945 */ /* 0x000fe20003800200 */
[----:B------:R-:W-:Y:S01]  /*0b80*/  ISETP.GE.AND P0, PT, R14, UR5, PT ;  /* 0x000000050e007c0c */ /* 0x000fe2000bf06270 */
[----:B------:R-:W1:Y:S01]  /*0b90*/  LDCU UR10, c[0x0][0x3a8] ;  /* 0x00007500ff0a77ac */ /* 0x000e620008000800 */
[----:B------:R-:W-:Y:S01]  /*0ba0*/  IADD3 R23, P1, PT, R13, R22, RZ ;  /* 0x000000160d177210 */ /* 0x000fe20007f3e0ff */
[----:B------:R-:W-:Y:S01]  /*0bb0*/  FMUL R17, R8, R17 ;  /* 0x0000001108117220 */ /* 0x000fe20000400000 */
[----:B------:R-:W-:Y:S01]  /*0bc0*/  SHF.R.S32.HI R15, RZ, 0x1f, R13 ;  /* 0x0000001fff0f7819 */ /* 0x000fe2000001140d */
[----:B------:R-:W2:Y:S01]  /*0bd0*/  LDCU.64 UR16, c[0x0][0x398] ;  /* 0x00007300ff1077ac */ /* 0x000ea20008000a00 */
[----:B------:R-:W-:-:S02]  /*0be0*/  ISETP.GE.AND P0, PT, R4, UR4, P0 ;  /* 0x0000000404007c0c */ /* 0x000fc40008706270 */
[----:B------:R-:W-:Y:S01]  /*0bf0*/  MOV R24, R18 ;  /* 0x0000001200187202 */ /* 0x000fe20000000f00 */
[----:B------:R-:W-:Y:S01]  /*0c00*/  IMAD.X R16, R15, 0x1, R16, P1 ;  /* 0x000000010f107824 */ /* 0x000fe200008e0610 */
[----:B------:R-:W-:Y:S02]  /*0c10*/  ISETP.LT.OR P1, PT, R18, UR6, !P0 ;  /* 0x0000000612007c0c */ /* 0x000fe4000c721670 */
[----:B------:R-:W-:Y:S02]  /*0c20*/  MOV R25, R19 ;  /* 0x0000001300197202 */ /* 0x000fe40000000f00 */
[----:B------:R-:W-:-:S04]  /*0c30*/  ISETP.GT.OR P1, PT, R4, UR8, P1 ;  /* 0x0000000804007c0c */ /* 0x000fc80008f24670 */
[----:B0-----:R-:W-:Y:S01]  /*0c40*/  ISETP.GT.OR P1, PT, R3, UR9, P1 ;  /* 0x0000000903007c0c */ /* 0x001fe20008f24670 */
[----:B-1----:R-:W-:Y:S02]  /*0c50*/  IMAD R16, R16, UR10, RZ ;  /* 0x0000000a10107c24 */ /* 0x002fe4000f8e02ff */
[----:B------:R-:W-:Y:S01]  /*0c60*/  IMAD.WIDE.U32 R24, R23, UR10, R24 ;  /* 0x0000000a17187c25 */ /* 0x000fe2000f8e0018 */
[----:B------:R-:W-:-:S03]  /*0c70*/  ISETP.GT.OR P1, PT, R18, R9, P1 ;  /* 0x000000091200720c */ /* 0x000fc60000f24670 */
[----:B------:R-:W-:Y:S01]  /*0c80*/  IMAD R23, R23, UR15, R16 ;  /* 0x0000000f17177c24 */ /* 0x000fe2000f8e0210 */
[----:B--2---:R-:W-:-:S03]  /*0c90*/  LEA R22, P2, R24, UR16, 0x2 ;  /* 0x0000001018167c11 */ /* 0x004fc6000f8410ff */
[----:B------:R-:W-:-:S05]  /*0ca0*/  IMAD.IADD R23, R25, 0x1, R23 ;  /* 0x0000000119177824 */ /* 0x000fca00078e0217 */
[----:B------:R-:W-:Y:S01]  /*0cb0*/  LEA.HI.X R23, R24, UR17, R23, 0x2, P2 ;  /* 0x0000001118177c11 */ /* 0x000fe200090f1417 */
        /* <DEDUP_REMOVED lines=13> */
[----:B------:R-:W-:Y:S02]  /*0d90*/  MOV R0, R27 ;  /* 0x0000001b00007202 */ /* 0x000fe40000000f00 */
[----:B------:R-:W-:-:S07]  /*0da0*/  MOV R2, 0xdc0 ;  /* 0x00000dc000027802 */ /* 0x000fce0000000f00 */
[----:B------:R-:W-:Y:S05]  /*0db0*/  CALL.REL.NOINC `($__internal_0_$__cuda_sm3x_div_rn_noftz_f32_slowpath) ;  /* 0x0000000800b07944 */ /* 0x000fea0003c00000 */
.L_x_17:
[----:B------:R-:W-:Y:S05]  /*0dc0*/  BSYNC.RECONVERGENT B3 ;  /* 0x0000000000037941 */ /* 0x000fea0003800200 */
.L_x_16:
[----:B------:R0:W-:Y:S02]  /*0dd0*/  REDG.E.ADD.F32.FTZ.RN.STRONG.GPU desc[UR12][R22.64+0x10], R0 ;  /* 0x00001000160079a6 */ /* 0x0001e4000c12f30c */
.L_x_15:
[----:B------:R-:W-:Y:S05]  /*0de0*/  BSYNC.RECONVERGENT B2 ;  /* 0x0000000000027941 */ /* 0x000fea0003800200 */
.L_x_14:
[----:B------:R-:W1:Y:S01]  /*0df0*/  LDCU UR9, c[0x0][0x3c0] ;  /* 0x00007800ff0977ac */ /* 0x000e620008000800 */
[----:B------:R-:W-:Y:S01]  /*0e00*/  ISETP.LT.OR P0, PT, R12, UR6, !P0 ;  /* 0x000000060c007c0c */ /* 0x000fe2000c701670 */
[----:B------:R-:W-:Y:S01]  /*0e10*/  BSSY.RECONVERGENT B2, `(.L_x_18) ;  /* 0x0000017000027945 */ /* 0x000fe20003800200 */
[----:B------:R-:W2:Y:S02]  /*0e20*/  LDCU UR10, c[0x0][0x3b8] ;  /* 0x00007700ff0a77ac */ /* 0x000ea40008000800 */
[----:B------:R-:W-:-:S04]  /*0e30*/  ISETP.GT.OR P0, PT, R4, UR8, P0 ;  /* 0x0000000804007c0c */ /* 0x000fc80008704670 */
[----:B-1----:R-:W-:-:S04]  /*0e40*/  ISETP.GT.OR P0, PT, R18, UR9, P0 ;  /* 0x0000000912007c0c */ /* 0x002fc80008704670 */
[----:B--2---:R-:W-:-:S13]  /*0e50*/  ISETP.GT.OR P0, PT, R3, UR10, P0 ;  /* 0x0000000a03007c0c */ /* 0x004fda0008704670 */
[----:B------:R-:W-:Y:S05]  /*0e60*/  @P0 BRA `(.L_x_19) ;  /* 0x0000000000440947 */ /* 0x000fea0003800000 */
[----:B-----5:R-:W1:Y:S01]  /*0e70*/  MUFU.RCP R27, R6 ;  /* 0x00000006001b7308 */ /* 0x020e620000001000 */
[----:B------:R-:W-:Y:S01]  /*0e80*/  FMUL R17, R10, R17 ;  /* 0x000000110a117220 */ /* 0x000fe20000400000 */
[----:B------:R-:W-:Y:S03]  /*0e90*/  BSSY.RECONVERGENT B3, `(.L_x_20) ;  /* 0x000000d000037945 */ /* 0x000fe60003800200 */
[----:B0-----:R-:W-:-:S04]  /*0ea0*/  FMUL R0, R17, 0.0099999997764825820923 ;  /* 0x3c23d70a11007820 */ /* 0x001fc80000400000 */
[----:B------:R-:W-:-:S04]  /*0eb0*/  FMUL R25, R5, R0 ;  /* 0x0000000005197220 */ /* 0x000fc80000400000 */
[----:B------:R-:W0:Y:S01]  /*0ec0*/  FCHK P0, R25, R6 ;  /* 0x0000000619007302 */ /* 0x000e220000000000 */
[----:B-1----:R-:W-:-:S04]  /*0ed0*/  FFMA R2, -R6, R27, 1 ;  /* 0x3f80000006027423 */ /* 0x002fc8000000011b */
[----:B------:R-:W-:-:S04]  /*0ee0*/  FFMA R0, R27, R2, R27 ;  /* 0x000000021b007223 */ /* 0x000fc8000000001b */
[----:B------:R-:W-:-:S04]  /*0ef0*/  FFMA R17, R0, R25, RZ ;  /* 0x0000001900117223 */ /* 0x000fc800000000ff */
[----:B------:R-:W-:-:S04]  /*0f00*/  FFMA R2, -R6, R17, R25 ;  /* 0x0000001106027223 */ /* 0x000fc80000000119 */
[----:B------:R-:W-:Y:S01]  /*0f10*/  FFMA R0, R0, R2, R17 ;  /* 0x0000000200007223 */ /* 0x000fe20000000011 */
[----:B0-----:R-:W-:Y:S06]  /*0f20*/  @!P0 BRA `(.L_x_21) ;  /* 0x00000000000c8947 */ /* 0x001fec0003800000 */
[----:B------:R-:W-:Y:S02]  /*0f30*/  MOV R0, R25 ;  /* 0x0000001900007202 */ /* 0x000fe40000000f00 */
[----:B------:R-:W-:-:S07]  /*0f40*/  MOV R2, 0xf60 ;  /* 0x00000f6000027802 */ /* 0x000fce0000000f00 */
[----:B------:R-:W-:Y:S05]  /*0f50*/  CALL.REL.NOINC `($__internal_0_$__cuda_sm3x_div_rn_noftz_f32_slowpath) ;  /* 0x0000000800487944 */ /* 0x000fea0003c00000 */
.L_x_21:
[----:B------:R-:W-:Y:S05]  /*0f60*/  BSYNC.RECONVERGENT B3 ;  /* 0x0000000000037941 */ /* 0x000fea0003800200 */
.L_x_20:
[----:B------:R1:W-:Y:S02]  /*0f70*/  REDG.E.ADD.F32.FTZ.RN.STRONG.GPU desc[UR12][R22.64+0x14], R0 ;  /* 0x00001400160079a6 */ /* 0x0003e4000c12f30c */
.L_x_19:
[----:B------:R-:W-:Y:S05]  /*0f80*/  BSYNC.RECONVERGENT B2 ;  /* 0x0000000000027941 */ /* 0x000fea0003800200 */
.L_x_18:
[----:B------:R-:W2:Y:S01]  /*0f90*/  LDC.64 R16, c[0x0][0x3a0] ;  /* 0x0000e800ff107b82 */ /* 0x000ea20000000a00 */
[----:B------:R-:W2:Y:S01]  /*0fa0*/  LDCU UR8, c[0x0][0x3c4] ;  /* 0x00007880ff0877ac */ /* 0x000ea20008000800 */
[----:B01----:R-:W-:Y:S01]  /*0fb0*/  VIADD R22, R4, 0x5 ;  /* 0x0000000504167836 */ /* 0x003fe20000000000 */
[----:B------:R-:W-:Y:S01]  /*0fc0*/  ISETP.GE.AND P0, PT, R3, UR5, PT ;  /* 0x0000000503007c0c */ /* 0x000fe2000bf06270 */
[----:B------:R-:W-:Y:S01]  /*0fd0*/  BSSY.RECONVERGENT B2, `(.L_x_22) ;  /* 0x000002d000027945 */ /* 0x000fe20003800200 */
[----:B------:R-:W0:Y:S01]  /*0fe0*/  LDCU UR9, c[0x0][0x3a8] ;  /* 0x00007500ff0977ac */ /* 0x000e220008000800 */
[----:B------:R-:W-:Y:S01]  /*0ff0*/  MOV R24, R18 ;  /* 0x0000001200187202 */ /* 0x000fe20000000f00 */
[----:B------:R-:W-:Y:S01]  /*1000*/  FMUL R26, R7, R26 ;  /* 0x0000001a071a7220 */ /* 0x000fe20000400000 */
[--C-:B------:R-:W-:Y:S01]  /*1010*/  SHF.R.S32.HI R23, RZ, 0x1f, R22.reuse ;  /* 0x0000001fff177819 */ /* 0x100fe20000011416 */
[----:B------:R-:W1:Y:S01]  /*1020*/  LDCU.64 UR10, c[0x0][0x398] ;  /* 0x00007300ff0a77ac */ /* 0x000e620008000a00 */
[----:B------:R-:W-:Y:S01]  /*1030*/  MOV R25, R19 ;  /* 0x0000001300197202 */ /* 0x000fe20000000f00 */
[----:B--2---:R-:W-:Y:S01]  /*1040*/  IMAD.WIDE R22, R16, UR8, R22 ;  /* 0x0000000810167c25 */ /* 0x004fe2000f8e0216 */
[----:B------:R-:W2:Y:S03]  /*1050*/  LDCU UR8, c[0x0][0x3b0] ;  /* 0x00007600ff0877ac */ /* 0x000ea60008000800 */
[----:B------:R-:W-:-:S02]  /*1060*/  IMAD R23, R23, R17, RZ ;  /* 0x0000001117177224 */ /* 0x000fc400078e02ff */
[----:B------:R-:W-:-:S04]  /*1070*/  IMAD.WIDE.U32 R16, R22, R17, RZ ;  /* 0x0000001116107225 */ /* 0x000fc800078e00ff */
[----:B------:R-:W-:Y:S01]  /*1080*/  IMAD R23, R22, UR14, R23 ;  /* 0x0000000e16177c24 */ /* 0x000fe2000f8e0217 */
[----:B------:R-:W-:Y:S02]  /*1090*/  IADD3 R22, PT, PT, R4, 0x1, RZ ;  /* 0x0000000104167810 */ /* 0x000fe40007ffe0ff */
[----:B------:R-:W-:Y:S02]  /*10a0*/  IADD3 R27, P1, PT, R20, R16, RZ ;  /* 0x00000010141b7210 */ /* 0x000fe40007f3e0ff */
[----:B------:R-:W-:Y:S02]  /*10b0*/  IADD3 R23, PT, PT, R17, R23, RZ ;  /* 0x0000001711177210 */ /* 0x000fe40007ffe0ff */
[----:B------:R-:W-:Y:S01]  /*10c0*/  ISETP.GE.AND P0, PT, R22, UR4, P0 ;  /* 0x0000000416007c0c */ /* 0x000fe20008706270 */
[----:B0-----:R-:W-:-:S04]  /*10d0*/  IMAD.WIDE.U32 R24, R27, UR9, R24 ;  /* 0x000000091b187c25 */ /* 0x001fc8000f8e0018 */
[----:B------:R-:W-:Y:S01]  /*10e0*/  IMAD.X R20, R21, 0x1, R23, P1 ;  /* 0x0000000115147824 */ /* 0x000fe200008e0617 */
[----:B------:R-:W-:-:S03]  /*10f0*/  ISETP.LT.OR P1, PT, R18, UR6, !P0 ;  /* 0x0000000612007c0c */ /* 0x000fc6000c721670 */
[----:B------:R-:W-:Y:S01]  /*1100*/  IMAD R20, R20, UR9, RZ ;  /* 0x0000000914147c24 */ /* 0x000fe2000f8e02ff */
[----:B--2---:R-:W-:-:S03]  /*1110*/  ISETP.GT.OR P1, PT, R4, UR8, P1 ;  /* 0x0000000804007c0c */ /* 0x004fc60008f24670 */
[----:B------:R-:W-:Y:S01]  /*1120*/  IMAD R21, R27, UR15, R20 ;  /* 0x0000000f1b157c24 */ /* 0x000fe2000f8e0214 */
[----:B------:R-:W-:Y:S02]  /*1130*/  ISETP.GT.OR P1, PT, R3, UR7, P1 ;  /* 0x0000000703007c0c */ /* 0x000fe40008f24670 */
[----:B-1----:R-:W-:Y:S01]  /*1140*/  LEA R20, P2, R24, UR10, 0x2 ;  /* 0x0000000a18147c11 */ /* 0x002fe2000f8410ff */
[----:B------:R-:W-:Y:S01]  /*1150*/  IMAD.IADD R21, R25, 0x1, R21 ;  /* 0x0000000119157824 */ /* 0x000fe200078e0215 */
[----:B------:R-:W-:-:S04]  /*1160*/  ISETP.GT.OR P1, PT, R18, R9, P1 ;  /* 0x000000091200720c */ /* 0x000fc80000f24670 */
[----:B------:R-:W-:-:S09]  /*1170*/  LEA.HI.X R21, R24, UR11, R21, 0x2, P2 ;  /* 0x0000000b18157c11 */ /* 0x000fd200090f1415 */
[----:B------:R-:W-:Y:S05]  /*1180*/  @P1 BRA `(.L_x_23) ;  /* 0x0000000000441947 */ /* 0x000fea0003800000 */
        /* <DEDUP_REMOVED lines=15> */
.L_x_25:
[----:B------:R-:W-:Y:S05]  /*1280*/  BSYNC.RECONVERGENT B3 ;  /* 0x0000000000037941 */ /* 0x000fea0003800200 */
.L_x_24:
[----:B------:R0:W-:Y:S02]  /*1290*/  REDG.E.ADD.F32.FTZ.RN.STRONG.GPU desc[UR12][R20.64+0x10], R0 ;  /* 0x00001000140079a6 */ /* 0x0001e4000c12f30c */
.L_x_23:
[----:B------:R-:W-:Y:S05]  /*12a0*/  BSYNC.RECONVERGENT B2 ;  /* 0x0000000000027941 */ /* 0x000fea0003800200 */
.L_x_22:
[----:B------:R-:W1:Y:S01]  /*12b0*/  LDCU UR8, c[0x0][0x3b0] ;  /* 0x00007600ff0877ac */ /* 0x000e620008000800 */
[----:B------:R-:W-:Y:S01]  /*12c0*/  ISETP.LT.OR P0, PT, R12, UR6, !P0 ;  /* 0x000000060c007c0c */ /* 0x000fe2000c701670 */
[----:B------:R-:W-:Y:S01]  /*12d0*/  BSSY.RECONVERGENT B2, `(.L_x_26) ;  /* 0x0000017000027945 */ /* 0x000fe20003800200 */
[----:B------:R-:W2:Y:S02]  /*12e0*/  LDCU UR9, c[0x0][0x3c0] ;  /* 0x00007800ff0977ac */ /* 0x000ea40008000800 */
[----:B-1----:R-:W-:-:S04]  /*12f0*/  ISETP.GT.OR P0, PT, R4, UR8, P0 ;  /* 0x0000000804007c0c */ /* 0x002fc80008704670 */
[----:B------:R-:W-:-:S04]  /*1300*/  ISETP.GT.OR P0, PT, R3, UR7, P0 ;  /* 0x0000000703007c0c */ /* 0x000fc80008704670 */
[----:B--2---:R-:W-:-:S13]  /*1310*/  ISETP.GT.OR P0, PT, R18, UR9, P0 ;  /* 0x0000000912007c0c */ /* 0x004fda0008704670 */
        /* <DEDUP_REMOVED lines=16> */
.L_x_29:
[----:B------:R-:W-:Y:S05]  /*1420*/  BSYNC.RECONVERGENT B3 ;  /* 0x0000000000037941 */ /* 0x000fea0003800200 */
.L_x_28:
[----:B------:R1:W-:Y:S02]  /*1430*/  REDG.E.ADD.F32.FTZ.RN.STRONG.GPU desc[UR12][R20.64+0x14], R0 ;  /* 0x00001400140079a6 */ /* 0x0003e4000c12f30c */
.L_x_27:
[----:B------:R-:W-:Y:S05]  /*1440*/  BSYNC.RECONVERGENT B2 ;  /* 0x0000000000027941 */ /* 0x000fea0003800200 */
.L_x_26:
[----:B------:R-:W2:Y:S01]  /*1450*/  LDCU UR7, c[0x0][0x3b0] ;  /* 0x00007600ff0777ac */ /* 0x000ea20008000800 */
[----:B------:R-:W-:Y:S01]  /*1460*/  ISETP.GE.AND P0, PT, R14, UR5, PT ;  /* 0x000000050e007c0c */ /* 0x000fe2000bf06270 */
[----:B------:R-:W-:Y:S01]  /*1470*/  BSSY.RECONVERGENT B2, `(.L_x_30) ;  /* 0x0000026000027945 */ /* 0x000fe20003800200 */
[----:B------:R-:W-:Y:S01]  /*1480*/  IADD3 R13, P1, PT, R13, R16, RZ ;  /* 0x000000100d0d7210 */ /* 0x000fe20007f3e0ff */
[----:B------:R-:W3:Y:S01]  /*1490*/  LDCU UR8, c[0x0][0x3b8] ;  /* 0x00007700ff0877ac */ /* 0x000ee20008000800 */
[----:B------:R-:W-:Y:S01]  /*14a0*/  ISETP.GE.AND P0, PT, R22, UR4, P0 ;  /* 0x0000000416007c0c */ /* 0x000fe20008706270 */
[----:B------:R-:W-:Y:S01]  /*14b0*/  FMUL R7, R7, R8 ;  /* 0x0000000807077220 */ /* 0x000fe20000400000 */
[----:B------:R-:W-:Y:S01]  /*14c0*/  MOV R16, R18 ;  /* 0x0000001200107202 */ /* 0x000fe20000000f00 */
[----:B------:R-:W0:Y:S01]  /*14d0*/  LDCU UR9, c[0x0][0x3a8] ;  /* 0x00007500ff0977ac */ /* 0x000e220008000800 */
[----:B------:R-:W-:Y:S01]  /*14e0*/  IMAD.X R15, R15, 0x1, R23, P1 ;  /* 0x000000010f0f7824 */ /* 0x000fe200008e0617 */
[----:B------:R-:W-:Y:S01]  /*14f0*/  ISETP.LT.OR P1, PT, R18, UR6, !P0 ;  /* 0x0000000612007c0c */ /* 0x000fe2000c721670 */
[----:B------:R-:W4:Y:S01]  /*1500*/  LDCU.64 UR10, c[0x0][0x398] ;  /* 0x00007300ff0a77ac */ /* 0x000f220008000a00 */
[----:B------:R-:W-:-:S02]  /*1510*/  MOV R17, R19 ;  /* 0x0000001300117202 */ /* 0x000fc40000000f00 */
[----:B--2---:R-:W-:-:S04]  /*1520*/  ISETP.GT.OR P1, PT, R4, UR7, P1 ;  /* 0x0000000704007c0c */ /* 0x004fc80008f24670 */
[----:B---3--:R-:W-:Y:S01]  /*1530*/  ISETP.GT.OR P1, PT, R3, UR8, P1 ;  /* 0x0000000803007c0c */ /* 0x008fe20008f24670 */
[----:B01----:R-:W-:-:S03]  /*1540*/  IMAD R0, R15, UR9, RZ ;  /* 0x000000090f007c24 */ /* 0x003fc6000f8e02ff */
[----:B------:R-:W-:Y:S01]  /*1550*/  ISETP.GT.OR P1, PT, R18, R9, P1 ;  /* 0x000000091200720c */ /* 0x000fe20000f24670 */
[----:B------:R-:W-:-:S04]  /*1560*/  IMAD.WIDE.U32 R16, R13, UR9, R16 ;  /* 0x000000090d107c25 */ /* 0x000fc8000f8e0010 */
[----:B------:R-:W-:Y:S01]  /*1570*/  IMAD R13, R13, UR15, R0 ;  /* 0x0000000f0d0d7c24 */ /* 0x000fe2000f8e0200 */
[----:B----4-:R-:W-:-:S03]  /*1580*/  LEA R14, P2, R16, UR10, 0x2 ;  /* 0x0000000a100e7c11 */ /* 0x010fc6000f8410ff */
        /* <DEDUP_REMOVED lines=18> */
.L_x_33:
[----:B------:R-:W-:Y:S05]  /*16b0*/  BSYNC.RECONVERGENT B3 ;  /* 0x0000000000037941 */ /* 0x000fea0003800200 */
.L_x_32:
[----:B------:R0:W-:Y:S02]  /*16c0*/  REDG.E.ADD.F32.FTZ.RN.STRONG.GPU desc[UR12][R14.64+0x10], R0 ;  /* 0x000010000e0079a6 */ /* 0x0001e4000c12f30c */
.L_x_31:
[----:B------:R-:W-:Y:S05]  /*16d0*/  BSYNC.RECONVERGENT B2 ;  /* 0x0000000000027941 */ /* 0x000fea0003800200 */
.L_x_30:
[----:B------:R-:W1:Y:S01]  /*16e0*/  LDCU UR4, c[0x0][0x3c0] ;  /* 0x00007800ff0477ac */ /* 0x000e620008000800 */
[----:B------:R-:W-:Y:S01]  /*16f0*/  ISETP.LT.OR P0, PT, R12, UR6, !P0 ;  /* 0x000000060c007c0c */ /* 0x000fe2000c701670 */
[----:B------:R-:W2:Y:S01]  /*1700*/  LDCU UR5, c[0x0][0x3b0] ;  /* 0x00007600ff0577ac */ /* 0x000ea20008000800 */
[----:B------:R-:W3:Y:S02]  /*1710*/  LDCU UR7, c[0x0][0x3b8] ;  /* 0x00007700ff0777ac */ /* 0x000ee40008000800 */
[----:B-1----:R-:W-:-:S04]  /*1720*/  ISETP.GT.OR P0, PT, R18, UR4, P0 ;  /* 0x0000000412007c0c */ /* 0x002fc80008704670 */
[----:B--2---:R-:W-:-:S04]  /*1730*/  ISETP.GT.OR P0, PT, R4, UR5, P0 ;  /* 0x0000000504007c0c */ /* 0x004fc80008704670 */
[----:B---3--:R-:W-:-:S13]  /*1740*/  ISETP.GT.OR P0, PT, R3, UR7, P0 ;  /* 0x0000000703007c0c */ /* 0x008fda0008704670 */
[----:B------:R-:W-:Y:S05]  /*1750*/  @P0 EXIT ;  /* 0x000000000000094d */ /* 0x000fea0003800000 */
        /* <DEDUP_REMOVED lines=15> */
.L_x_35:
[----:B------:R-:W-:Y:S05]  /*1850*/  BSYNC.RECONVERGENT B2 ;  /* 0x0000000000027941 */ /* 0x000fea0003800200 */
.L_x_34:
[----:B------:R-:W-:Y:S01]  /*1860*/  REDG.E.ADD.F32.FTZ.RN.STRONG.GPU desc[UR12][R14.64+0x14], R0 ;  /* 0x000014000e0079a6 */ /* 0x000fe2000c12f30c */
[----:B------:R-:W-:Y:S05]  /*1870*/  EXIT ;  /* 0x000000000000794d */ /* 0x000fea0003800000 */
        .weak           $__internal_0_$__cuda_sm3x_div_rn_noftz_f32_slowpath
        .type           $__internal_0_$__cuda_sm3x_div_rn_noftz_f32_slowpath,@function
        .size           $__internal_0_$__cuda_sm3x_div_rn_noftz_f32_slowpath,(.L_x_62 - $__internal_0_$__cuda_sm3x_div_rn_noftz_f32_slowpath)
$__internal_0_$__cuda_sm3x_div_rn_noftz_f32_slowpath:
[----:B------:R-:W-:Y:S01]  /*1880*/  SHF.R.U32.HI R24, RZ, 0x17, R6 ;  /* 0x00000017ff187819 */ /* 0x000fe20000011606 */
[----:B------:R-:W-:Y:S01]  /*1890*/  BSSY.RECONVERGENT B0, `(.L_x_36) ;  /* 0x0000063000007945 */ /* 0x000fe20003800200 */
[----:B------:R-:W-:Y:S02]  /*18a0*/  SHF.R.U32.HI R27, RZ, 0x17, R0 ;  /* 0x00000017ff1b7819 */ /* 0x000fe40000011600 */
[----:B------:R-:W-:Y:S02]  /*18b0*/  LOP3.LUT R24, R24, 0xff, RZ, 0xc0, !PT ;  /* 0x000000ff18187812 */ /* 0x000fe400078ec0ff */
[----:B------:R-:W-:Y:S02]  /*18c0*/  LOP3.LUT R27, R27, 0xff, RZ, 0xc0, !PT ;  /* 0x000000ff1b1b7812 */ /* 0x000fe400078ec0ff */
[----:B------:R-:W-:Y:S01]  /*18d0*/  MOV R30, R6 ;  /* 0x00000006001e7202 */ /* 0x000fe20000000f00 */
[----:B------:R-:W-:Y:S01]  /*18e0*/  VIADD R28, R24, 0xffffffff ;  /* 0xffffffff181c7836 */ /* 0x000fe20000000000 */
[----:B------:R-:W-:-:S04]  /*18f0*/  IADD3 R29, PT, PT, R27, -0x1, RZ ;  /* 0xffffffff1b1d7810 */ /* 0x000fc80007ffe0ff */
[----:B------:R-:W-:-:S04]  /*1900*/  ISETP.GT.U32.AND P1, PT, R28, 0xfd, PT ;  /* 0x000000fd1c00780c */ /* 0x000fc80003f24070 */
[----:B------:R-:W-:-:S13]  /*1910*/  ISETP.GT.U32.OR P1, PT, R29, 0xfd, P1 ;  /* 0x000000fd1d00780c */ /* 0x000fda0000f24470 */
[----:B------:R-:W-:Y:S01]  /*1920*/  @!P1 IMAD.MOV.U32 R25, RZ, RZ, RZ ;  /* 0x000000ffff199224 */ /* 0x000fe200078e00ff */
[----:B------:R-:W-:Y:S06]  /*1930*/  @!P1 BRA `(.L_x_37) ;  /* 0x00000000005c9947 */ /* 0x000fec0003800000 */
[----:B------:R-:W-:Y:S02]  /*1940*/  FSETP.GTU.FTZ.AND P1, PT, |R0|, +INF , PT ;  /* 0x7f8000000000780b */ /* 0x000fe40003f3c200 */
[----:B------:R-:W-:-:S04]  /*1950*/  FSETP.GTU.FTZ.AND P2, PT, |R6|, +INF , PT ;  /* 0x7f8000000600780b */ /* 0x000fc80003f5c200 */
[----:B------:R-:W-:-:S13]  /*1960*/  PLOP3.LUT P1, PT, P1, P2, PT, 0xf8, 0x8f ;  /* 0x00000000008f781c */ /* 0x000fda0000f25f70 */
[----:B------:R-:W-:Y:S05]  /*1970*/  @P1 BRA `(.L_x_38) ;  /* 0x00000004004c1947 */ /* 0x000fea0003800000 */
[----:B------:R-:W-:-:S13]  /*1980*/  LOP3.LUT P1, RZ, R30, 0x7fffffff, R0, 0xc8, !PT ;  /* 0x7fffffff1eff7812 */ /* 0x000fda000782c800 */
[----:B------:R-:W-:Y:S05]  /*1990*/  @!P1 BRA `(.L_x_39) ;  /* 0x00000004003c9947 */ /* 0x000fea0003800000 */
[----:B------:R-:W-:Y:S02]  /*19a0*/  FSETP.NEU.FTZ.AND P3, PT, |R0|, +INF , PT ;  /* 0x7f8000000000780b */ /* 0x000fe40003f7d200 */
[----:B------:R-:W-:Y:S02]  /*19b0*/  FSETP.NEU.FTZ.AND P2, PT, |R6|, +INF , PT ;  /* 0x7f8000000600780b */ /* 0x000fe40003f5d200 */
[----:B------:R-:W-:-:S11]  /*19c0*/  FSETP.NEU.FTZ.AND P1, PT, |R0|, +INF , PT ;  /* 0x7f8000000000780b */ /* 0x000fd60003f3d200 */
[----:B------:R-:W-:Y:S05]  /*19d0*/  @!P2 BRA !P3, `(.L_x_39) ;  /* 0x00000004002ca947 */ /* 0x000fea0005800000 */
[----:B------:R-:W-:-:S04]  /*19e0*/  LOP3.LUT P3, RZ, R0, 0x7fffffff, RZ, 0xc0, !PT ;  /* 0x7fffffff00ff7812 */ /* 0x000fc8000786c0ff */
[----:B------:R-:W-:-:S13]  /*19f0*/  PLOP3.LUT P2, PT, P2, P3, PT, 0x2f, 0xf2 ;  /* 0x0000000000f2781c */ /* 0x000fda0001746577 */
[----:B------:R-:W-:Y:S05]  /*1a00*/  @P2 BRA `(.L_x_40) ;  /* 0x0000000400182947 */ /* 0x000fea0003800000 */
[----:B------:R-:W-:-:S04]  /*1a10*/  LOP3.LUT P2, RZ, R30, 0x7fffffff, RZ, 0xc0, !PT ;  /* 0x7fffffff1eff7812 */ /* 0x000fc8000784c0ff */
[----:B------:R-:W-:-:S13]  /*1a20*/  PLOP3.LUT P1, PT, P1, P2, PT, 0x2f, 0xf2 ;  /* 0x0000000000f2781c */ /* 0x000fda0000f24577 */
[----:B------:R-:W-:Y:S05]  /*1a30*/  @P1 BRA `(.L_x_41) ;  /* 0x0000000400001947 */ /* 0x000fea0003800000 */
[----:B------:R-:W-:Y:S02]  /*1a40*/  ISETP.GE.AND P1, PT, R29, RZ, PT ;  /* 0x000000ff1d00720c */ /* 0x000fe40003f26270 */
[----:B------:R-:W-:-:S11]  /*1a50*/  ISETP.GE.AND P2, PT, R28, RZ, PT ;  /* 0x000000ff1c00720c */ /* 0x000fd60003f46270 */
[----:B------:R-:W-:Y:S01]  /*1a60*/  @P1 MOV R25, RZ ;  /* 0x000000ff00191202 */ /* 0x000fe20000000f00 */
[----:B------:R-:W-:Y:S01]  /*1a70*/  @!P1 FFMA R0, R0, 1.84467440737095516160e+19, RZ ;  /* 0x5f80000000009823 */ /* 0x000fe200000000ff */
[----:B------:R-:W-:Y:S01]  /*1a80*/  @!P1 MOV R25, 0xffffffc0 ;  /* 0xffffffc000199802 */ /* 0x000fe20000000f00 */
[----:B------:R-:W-:-:S04]  /*1a90*/  @!P2 FFMA R30, R6, 1.84467440737095516160e+19, RZ ;  /* 0x5f800000061ea823 */ /* 0x000fc800000000ff */
[----:B------:R-:W-:-:S07]  /*1aa0*/  @!P2 VIADD R25, R25, 0x40 ;  /* 0x000000401919a836 */ /* 0x000fce0000000000 */
.L_x_37:
[----:B------:R-:W-:Y:S01]  /*1ab0*/  LEA R29, R24, 0xc0800000, 0x17 ;  /* 0xc0800000181d7811 */ /* 0x000fe200078eb8ff */
[----:B------:R-:W-:Y:S01]  /*1ac0*/  BSSY.RECONVERGENT B1, `(.L_x_42) ;  /* 0x0000036000017945 */ /* 0x000fe20003800200 */
[----:B------:R-:W-:Y:S02]  /*1ad0*/  IADD3 R27, PT, PT, R27, -0x7f, RZ ;  /* 0xffffff811b1b7810 */ /* 0x000fe40007ffe0ff */
[----:B------:R-:W-:-:S03]  /*1ae0*/  IADD3 R32, PT, PT, -R29, R30, RZ ;  /* 0x0000001e1d207210 */ /* 0x000fc60007ffe1ff */
[----:B------:R-:W-:Y:S01]  /*1af0*/  IMAD R0, R27, -0x800000, R0 ;  /* 0xff8000001b007824 */ /* 0x000fe200078e0200 */
[----:B------:R-:W0:Y:S01]  /*1b00*/  MUFU.RCP R28, R32 ;  /* 0x00000020001c7308 */ /* 0x000e220000001000 */
[----:B------:R-:W-:-:S04]  /*1b10*/  FADD.FTZ R29, -R32, -RZ ;  /* 0x800000ff201d7221 */ /* 0x000fc80000010100 */
[----:B0-----:R-:W-:-:S04]  /*1b20*/  FFMA R31, R28, R29, 1 ;  /* 0x3f8000001c1f7423 */ /* 0x001fc8000000001d */
[----:B------:R-:W-:-:S04]  /*1b30*/  FFMA R31, R28, R31, R28 ;  /* 0x0000001f1c1f7223 */ /* 0x000fc8000000001c */
[----:B------:R-:W-:-:S04]  /*1b40*/  FFMA R28, R0, R31, RZ ;  /* 0x0000001f001c7223 */ /* 0x000fc800000000ff */
[----:B------:R-:W-:-:S04]  /*1b50*/  FFMA R30, R29, R28, R0 ;  /* 0x0000001c1d1e7223 */ /* 0x000fc80000000000 */
[----:B------:R-:W-:Y:S01]  /*1b60*/  FFMA R30, R31, R30, R28 ;  /* 0x0000001e1f1e7223 */ /* 0x000fe2000000001c */
[----:B------:R-:W-:-:S03]  /*1b70*/  IADD3 R28, PT, PT, R27, 0x7f, -R24 ;  /* 0x0000007f1b1c7810 */ /* 0x000fc60007ffe818 */
[----:B------:R-:W-:Y:S02]  /*1b80*/  FFMA R29, R29, R30, R0 ;  /* 0x0000001e1d1d7223 */ /* 0x000fe40000000000 */
[----:B------:R-:W-:Y:S02]  /*1b90*/  IMAD.IADD R25, R28, 0x1, R25 ;  /* 0x000000011c197824 */ /* 0x000fe400078e0219 */
[----:B------:R-:W-:-:S05]  /*1ba0*/  FFMA R0, R31, R29, R30 ;  /* 0x0000001d1f007223 */ /* 0x000fca000000001e */
[----:B------:R-:W-:-:S04]  /*1bb0*/  SHF.R.U32.HI R24, RZ, 0x17, R0 ;  /* 0x00000017ff187819 */ /* 0x000fc80000011600 */
[----:B------:R-:W-:-:S04]  /*1bc0*/  LOP3.LUT R24, R24, 0xff, RZ, 0xc0, !PT ;  /* 0x000000ff18187812 */ /* 0x000fc800078ec0ff */
[----:B------:R-:W-:-:S04]  /*1bd0*/  IADD3 R24, PT, PT, R24, R25, RZ ;  /* 0x0000001918187210 */ /* 0x000fc80007ffe0ff */
[----:B------:R-:W-:-:S04]  /*1be0*/  IADD3 R27, PT, PT, R24, -0x1, RZ ;  /* 0xffffffff181b7810 */ /* 0x000fc80007ffe0ff */
[----:B------:R-:W-:-:S13]  /*1bf0*/  ISETP.GE.U32.AND P1, PT, R27, 0xfe, PT ;  /* 0x000000fe1b00780c */ /* 0x000fda0003f26070 */
[----:B------:R-:W-:Y:S05]  /*1c00*/  @!P1 BRA `(.L_x_43) ;  /* 0x0000000000809947 */ /* 0x000fea0003800000 */
[----:B------:R-:W-:-:S13]  /*1c10*/  ISETP.GT.AND P1, PT, R24, 0xfe, PT ;  /* 0x000000fe1800780c */ /* 0x000fda0003f24270 */
[----:B------:R-:W-:Y:S05]  /*1c20*/  @P1 BRA `(.L_x_44) ;  /* 0x00000000006c1947 */ /* 0x000fea0003800000 */
[----:B------:R-:W-:-:S13]  /*1c30*/  ISETP.GE.AND P1, PT, R24, 0x1, PT ;  /* 0x000000011800780c */ /* 0x000fda0003f26270 */
[----:B------:R-:W-:Y:S05]  /*1c40*/  @P1 BRA `(.L_x_45) ;  /* 0x0000000000741947 */ /* 0x000fea0003800000 */
[----:B------:R-:W-:Y:S02]  /*1c50*/  ISETP.GE.AND P1, PT, R24, -0x18, PT ;  /* 0xffffffe81800780c */ /* 0x000fe40003f26270 */
[----:B------:R-:W-:-:S11]  /*1c60*/  LOP3.LUT R0, R0, 0x80000000, RZ, 0xc0, !PT ;  /* 0x8000000000007812 */ /* 0x000fd600078ec0ff */
[----:B------:R-:W-:Y:S05]  /*1c70*/  @!P1 BRA `(.L_x_45) ;  /* 0x0000000000689947 */ /* 0x000fea0003800000 */
[CCC-:B------:R-:W-:Y:S01]  /*1c80*/  FFMA.RZ R25, R31.reuse, R29.reuse, R30.reuse ;  /* 0x0000001d1f197223 */ /* 0x1c0fe2000000c01e */
[C---:B------:R-:W-:Y:S02]  /*1c90*/  VIADD R28, R24.reuse, 0x20 ;  /* 0x00000020181c7836 */ /* 0x040fe40000000000 */
[CCC-:B------:R-:W-:Y:S01]  /*1ca0*/  FFMA.RP R27, R31.reuse, R29.reuse, R30.reuse ;  /* 0x0000001d1f1b7223 */ /* 0x1c0fe2000000801e */
[----:B------:R-:W-:Y:S01]  /*1cb0*/  FFMA.RM R30, R31, R29, R30 ;  /* 0x0000001d1f1e7223 */ /* 0x000fe2000000401e */
[C---:B------:R-:W-:Y:S02]  /*1cc0*/  ISETP.NE.AND P3, PT, R24.reuse, RZ, PT ;  /* 0x000000ff1800720c */ /* 0x040fe40003f65270 */
[----:B------:R-:W-:Y:S02]  /*1cd0*/  LOP3.LUT R25, R25, 0x7fffff, RZ, 0xc0, !PT ;  /* 0x007fffff19197812 */ /* 0x000fe400078ec0ff */
[----:B------:R-:W-:Y:S02]  /*1ce0*/  ISETP.NE.AND P2, PT, R24, RZ, PT ;  /* 0x000000ff1800720c */ /* 0x000fe40003f45270 */
[----:B------:R-:W-:-:S02]  /*1cf0*/  LOP3.LUT R25, R25, 0x800000, RZ, 0xfc, !PT ;  /* 0x0080000019197812 */ /* 0x000fc400078efcff */
[----:B------:R-:W-:Y:S02]  /*1d00*/  IADD3 R24, PT, PT, -R24, RZ, RZ ;  /* 0x000000ff18187210 */ /* 0x000fe40007ffe1ff */
[----:B------:R-:W-:Y:S02]  /*1d10*/  SHF.L.U32 R28, R25, R28, RZ ;  /* 0x0000001c191c7219 */ /* 0x000fe400000006ff */
[----:B------:R-:W-:Y:S02]  /*1d20*/  FSETP.NEU.FTZ.AND P1, PT, R27, R30, PT ;  /* 0x0000001e1b00720b */ /* 0x000fe40003f3d000 */
[----:B------:R-:W-:Y:S02]  /*1d30*/  SEL R24, R24, RZ, P3 ;  /* 0x000000ff18187207 */ /* 0x000fe40001800000 */
[----:B------:R-:W-:Y:S02]  /*1d40*/  ISETP.NE.AND P2, PT, R28, RZ, P2 ;  /* 0x000000ff1c00720c */ /* 0x000fe40001745270 */
[----:B------:R-:W-:-:S02]  /*1d50*/  SHF.R.U32.HI R27, RZ, R24, R25 ;  /* 0x00000018ff1b7219 */ /* 0x000fc40000011619 */
[----:B------:R-:W-:Y:S02]  /*1d60*/  PLOP3.LUT P1, PT, P1, P2, PT, 0xf8, 0x8f ;  /* 0x00000000008f781c */ /* 0x000fe40000f25f70 */
[----:B------:R-:W-:Y:S02]  /*1d70*/  SHF.R.U32.HI R25, RZ, 0x1, R27 ;  /* 0x00000001ff197819 */ /* 0x000fe4000001161b */
[----:B------:R-:W-:-:S04]  /*1d80*/  SEL R24, RZ, 0x1, !P1 ;  /* 0x00000001ff187807 */ /* 0x000fc80004800000 */
[----:B------:R-:W-:-:S04]  /*1d90*/  LOP3.LUT R24, R24, 0x1, R25, 0xf8, !PT ;  /* 0x0000000118187812 */ /* 0x000fc800078ef819 */
[----:B------:R-:W-:-:S04]  /*1da0*/  LOP3.LUT R24, R24, R27, RZ, 0xc0, !PT ;  /* 0x0000001b18187212 */ /* 0x000fc800078ec0ff */
[----:B------:R-:W-:-:S04]  /*1db0*/  IADD3 R25, PT, PT, R25, R24, RZ ;  /* 0x0000001819197210 */ /* 0x000fc80007ffe0ff */
[----:B------:R-:W-:Y:S01]  /*1dc0*/  LOP3.LUT R0, R25, R0, RZ, 0xfc, !PT ;  /* 0x0000000019007212 */ /* 0x000fe200078efcff */
[----:B------:R-:W-:Y:S06]  /*1dd0*/  BRA `(.L_x_45) ;  /* 0x0000000000107947 */ /* 0x000fec0003800000 */
.L_x_44:
[----:B------:R-:W-:-:S04]  /*1de0*/  LOP3.LUT R0, R0, 0x80000000, RZ, 0xc0, !PT ;  /* 0x8000000000007812 */ /* 0x000fc800078ec0ff */
[----:B------:R-:W-:Y:S01]  /*1df0*/  LOP3.LUT R0, R0, 0x7f800000, RZ, 0xfc, !PT ;  /* 0x7f80000000007812 */ /* 0x000fe200078efcff */
[----:B------:R-:W-:Y:S06]  /*1e00*/  BRA `(.L_x_45) ;  /* 0x0000000000047947 */ /* 0x000fec0003800000 */
.L_x_43:
[----:B------:R-:W-:-:S07]  /*1e10*/  IMAD R0, R25, 0x800000, R0 ;  /* 0x0080000019007824 */ /* 0x000fce00078e0200 */
.L_x_45:
[----:B------:R-:W-:Y:S05]  /*1e20*/  BSYNC.RECONVERGENT B1 ;  /* 0x0000000000017941 */ /* 0x000fea0003800200 */
.L_x_42:
[----:B------:R-:W-:Y:S05]  /*1e30*/  BRA `(.L_x_46) ;  /* 0x0000000000207947 */ /* 0x000fea0003800000 */
.L_x_41:
[----:B------:R-:W-:-:S04]  /*1e40*/  LOP3.LUT R0, R30, 0x80000000, R0, 0x48, !PT ;  /* 0x800000001e007812 */ /* 0x000fc800078e4800 */
[----:B------:R-:W-:Y:S01]  /*1e50*/  LOP3.LUT R0, R0, 0x7f800000, RZ, 0xfc, !PT ;  /* 0x7f80000000007812 */ /* 0x000fe200078efcff */
[----:B------:R-:W-:Y:S06]  /*1e60*/  BRA `(.L_x_46) ;  /* 0x0000000000147947 */ /* 0x000fec0003800000 */
.L_x_40:
[----:B------:R-:W-:Y:S01]  /*1e70*/  LOP3.LUT R0, R30, 0x80000000, R0, 0x48, !PT ;  /* 0x800000001e007812 */ /* 0x000fe200078e4800 */
[----:B------:R-:W-:Y:S06]  /*1e80*/  BRA `(.L_x_46) ;  /* 0x00000000000c7947 */ /* 0x000fec0003800000 */
.L_x_39:
[----:B------:R-:W0:Y:S01]  /*1e90*/  MUFU.RSQ R0, -QNAN ;  /* 0xffc0000000007908 */ /* 0x000e220000001400 */
[----:B------:R-:W-:Y:S05]  /*1ea0*/  BRA `(.L_x_46) ;  /* 0x0000000000047947 */ /* 0x000fea0003800000 */
.L_x_38:
[----:B------:R-:W-:-:S07]  /*1eb0*/  FADD.FTZ R0, R0, R6 ;  /* 0x0000000600007221 */ /* 0x000fce0000010000 */
.L_x_46:
[----:B------:R-:W-:Y:S05]  /*1ec0*/  BSYNC.RECONVERGENT B0 ;  /* 0x0000000000007941 */ /* 0x000fea0003800200 */
.L_x_36:
[----:B------:R-:W-:Y:S01]  /*1ed0*/  HFMA2 R25, -RZ, RZ, 0, 0 ;  /* 0x00000000ff197431 */ /* 0x000fe200000001ff */
[----:B------:R-:W-:-:S04]  /*1ee0*/  MOV R24, R2 ;  /* 0x0000000200187202 */ /* 0x000fc80000000f00 */
[----:B0-----:R-:W-:Y:S05]  /*1ef0*/  RET.REL.NODEC R24 `(_Z24source_inject_kernel_optPKfS0_S0_Pfiiiiiiiiiiffffffiiiii) ;  /* 0xffffffe018407950 */ /* 0x001fea0003c3ffff */
.L_x_47:
[----:B------:R-:W-:-:S00]  /*1f00*/  BRA `(.L_x_47) ;  /* 0xfffffffc00fc7947 */ /* 0x000fc0000383ffff */
[----:B------:R-:W-:-:S00]  /*1f10*/  NOP ;  /* 0x0000000000007918 */ /* 0x000fc00000000000 */
        /* <DEDUP_REMOVED lines=14> */
.L_x_62:


//--------------------- .text._Z30stencil_update_kernel_smem_optPKfS0_Pfiiiiiiiiiiiifffff --------------------------
	.section	.text._Z30stencil_update_kernel_smem_optPKfS0_Pfiiiiiiiiiiiifffff,"ax",@progbits
	.align	128
        .global         _Z30stencil_update_kernel_smem_optPKfS0_Pfiiiiiiiiiiiifffff
        .type           _Z30stencil_update_kernel_smem_optPKfS0_Pfiiiiiiiiiiiifffff,@function
        .size           _Z30stencil_update_kernel_smem_optPKfS0_Pfiiiiiiiiiiiifffff,(.L_x_63 - _Z30stencil_update_kernel_smem_optPKfS0_Pfiiiiiiiiiiiifffff)
        .other          _Z30stencil_update_kernel_smem_optPKfS0_Pfiiiiiiiiiiiifffff,@"STO_CUDA_ENTRY STV_DEFAULT"
_Z30stencil_update_kernel_smem_optPKfS0_Pfiiiiiiiiiiiifffff:
.text._Z30stencil_update_kernel_smem_optPKfS0_Pfiiiiiiiiiiiifffff:
[----:B------:R-:W-:Y:S01]  /*0000*/  LDC R1, c[0x0][0x37c] ;  /* 0x0000df00ff017b82 */ /* 0x000fe20000000800 */
[----:B------:R-:W0:Y:S07]  /*0010*/  S2R R23, SR_TID.Y ;  /* 0x0000000000177919 */ /* 0x000e2e0000002200 */
[----:B------:R-:W1:Y:S01]  /*0020*/  LDC R5, c[0x0][0x360] ;  /* 0x0000d800ff057b82 */ /* 0x000e620000000800 */
[----:B------:R-:W2:Y:S01]  /*0030*/  LDCU.64 UR8, c[0x0][0x3a8] ;  /* 0x00007500ff0877ac */ /* 0x000ea20008000a00 */
[----:B------:R-:W1:Y:S01]  /*0040*/  S2R R2, SR_TID.X ;  /* 0x0000000000027919 */ /* 0x000e620000002100 */
[----:B------:R-:W3:Y:S01]  /*0050*/  LDCU UR7, c[0x0][0x3a4] ;  /* 0x00007480ff0777ac */ /* 0x000ee20008000800 */
[----:B------:R-:W4:Y:S04]  /*0060*/  S2R R0, SR_TID.Z ;  /* 0x0000000000007919 */ /* 0x000f280000002300 */
[----:B------:R-:W0:Y:S01]  /*0070*/  S2UR UR5, SR_CTAID.Y ;  /* 0x00000000000579c3 */ /* 0x000e220000002600 */
[----:B------:R-:W5:Y:S01]  /*0080*/  LDCU.64 UR10, c[0x0][0x3b0] ;  /* 0x00007600ff0a77ac */ /* 0x000f620008000a00 */
[----:B------:R-:W4:Y:S06]  /*0090*/  LDCU UR12, c[0x0][0x3b8] ;  /* 0x00007700ff0c77ac */ /* 0x000f2c0008000800 */
[----:B------:R-:W0:Y:S08]  /*00a0*/  LDC R22, c[0x0][0x364] ;  /* 0x0000d900ff167b82 */ /* 0x000e300000000800 */
[----:B------:R-:W1:Y:S08]  /*00b0*/  S2UR UR4, SR_CTAID.X ;  /* 0x00000000000479c3 */ /* 0x000e700000002500 */
[----:B------:R-:W4:Y:S08]  /*00c0*/  S2UR UR6, SR_CTAID.Z ;  /* 0x00000000000679c3 */ /* 0x000f300000002700 */
[----:B------:R-:W4:Y:S01]  /*00d0*/  LDC R27, c[0x0][0x368] ;  /* 0x0000da00ff1b7b82 */ /* 0x000f220000000800 */
[----:B0-----:R-:W-:-:S04]  /*00e0*/  IMAD R3, R22, UR5, R23 ;  /* 0x0000000516037c24 */ /* 0x001fc8000f8e0217 */
[----:B--2---:R-:W-:Y:S02]  /*00f0*/  VIADD R3, R3, UR8 ;  /* 0x0000000803037c36 */ /* 0x004fe40008000000 */
[----:B-1----:R-:W-:-:S03]  /*0100*/  IMAD R4, R5, UR4, R2 ;  /* 0x0000000405047c24 */ /* 0x002fc6000f8e0202 */
[----:B-----5:R-:W-:Y:S01]  /*0110*/  ISETP.GT.AND P0, PT, R3, UR11, PT ;  /* 0x0000000b03007c0c */ /* 0x020fe2000bf04270 */
[----:B---3--:R-:W-:-:S05]  /*0120*/  VIADD R4, R4, UR7 ;  /* 0x0000000704047c36 */ /* 0x008fca0008000000 */
[----:B------:R-:W-:Y:S01]  /*0130*/  ISETP.GT.OR P0, PT, R4, UR10, P0 ;  /* 0x0000000a04007c0c */ /* 0x000fe20008704670 */
[----:B----4-:R-:W-:-:S04]  /*0140*/  IMAD R8, R27, UR6, R0 ;  /* 0x000000061b087c24 */ /* 0x010fc8000f8e0200 */
[----:B------:R-:W-:-:S05]  /*0150*/  VIADD R8, R8, UR9 ;  /* 0x0000000908087c36 */ /* 0x000fca0008000000 */
[----:B------:R-:W-:-:S13]  /*0160*/  ISETP.GT.OR P0, PT, R8, UR12, P0 ;  /* 0x0000000c08007c0c */ /* 0x000fda0008704670 */
[----:B------:R-:W-:Y:S05]  /*0170*/  @P0 EXIT ;  /* 0x000000000000094d */ /* 0x000fea0003800000 */
[----:B------:R-:W0:Y:S01]  /*0180*/  S2R R6, SR_TID.X ;  /* 0x0000000000067919 */ /* 0x000e220000002100 */
[----:B------:R-:W1:Y:S01]  /*0190*/  LDCU.64 UR6, c[0x0][0x398] ;  /* 0x00007300ff0677ac */ /* 0x000e620008000a00 */
[----:B------:R-:W-:Y:S01]  /*01a0*/  VIADD R5, R5, 0xfffffffe ;  /* 0xfffffffe05057836 */ /* 0x000fe20000000000 */
[----:B------:R-:W-:Y:S01]  /*01b0*/  ISETP.GT.U32.AND P2, PT, R2, 0x1, PT ;  /* 0x000000010200780c */ /* 0x000fe20003f44070 */
[----:B------:R-:W-:Y:S01]  /*01c0*/  VIADD R24, R4, 0x4 ;  /* 0x0000000404187836 */ /* 0x000fe20000000000 */
[----:B------:R-:W2:Y:S01]  /*01d0*/  LDCU UR11, c[0x0][0x3a0] ;  /* 0x00007400ff0b77ac */ /* 0x000ea20008000800 */
[----:B------:R-:W-:Y:S01]  /*01e0*/  SHF.R.S32.HI R9, RZ, 0x1f, R8 ;  /* 0x0000001fff097819 */ /* 0x000fe20000011408 */
[----:B------:R-:W-:Y:S01]  /*01f0*/  VIADD R15, R3, 0x4 ;  /* 0x00000004030f7836 */ /* 0x000fe20000000000 */
[----:B------:R-:W-:Y:S01]  /*0200*/  ISETP.GT.U32.AND P1, PT, R23, 0x1, PT ;  /* 0x000000011700780c */ /* 0x000fe20003f24070 */
[----:B------:R-:W3:Y:S01]  /*0210*/  LDCU UR9, c[0x0][0x3bc] ;  /* 0x00007780ff0977ac */ /* 0x000ee20008000800 */
[----:B------:R-:W-:Y:S01]  /*0220*/  VIADD R22, R22, 0xfffffffe ;  /* 0xfffffffe16167836 */ /* 0x000fe20000000000 */
[----:B------:R-:W4:Y:S05]  /*0230*/  LDCU.64 UR16, c[0x0][0x388] ;  /* 0x00007100ff1077ac */ /* 0x000f2a0008000a00 */
[----:B------:R-:W-:Y:S01]  /*0240*/  @!P2 IADD3 R7, PT, PT, R2, 0x2, R4 ;  /* 0x000000020207a810 */ /* 0x000fe20007ffe004 */
[----:B-1----:R-:W-:-:S03]  /*0250*/  UIMAD.WIDE UR4, UR7, UR6, URZ ;  /* 0x00000006070472a5 */ /* 0x002fc6000f8e02ff */
[----:B------:R-:W-:Y:S01]  /*0260*/  @!P2 SHF.R.S32.HI R17, RZ, 0x1f, R7 ;  /* 0x0000001fff11a819 */ /* 0x000fe20000011407 */
[----:B--2---:R-:W-:Y:S02]  /*0270*/  UIMAD.WIDE UR6, UR11, UR7, URZ ;  /* 0x000000070b0672a5 */ /* 0x004fe4000f8e02ff */
[----:B------:R-:W-:Y:S01]  /*0280*/  @!P2 IMAD.WIDE R10, R15, UR11, R8 ;  /* 0x0000000b0f0aac25 */ /* 0x000fe2000f8e0208 */
[----:B------:R-:W-:Y:S02]  /*0290*/  USHF.R.S32.HI UR10, URZ, 0x1f, UR11 ;  /* 0x0000001fff0a7899 */ /* 0x000fe4000801140b */
[----:B------:R-:W-:Y:S01]  /*02a0*/  UIMAD UR5, UR5, UR11, URZ ;  /* 0x0000000b050572a4 */ /* 0x000fe2000f8e02ff */
[----:B------:R-:W-:Y:S01]  /*02b0*/  IMAD R13, R24, UR7, RZ ;  /* 0x00000007180d7c24 */ /* 0x000fe2000f8e02ff */
[----:B------:R-:W-:Y:S01]  /*02c0*/  UIMAD.WIDE.U32 UR12, UR4, UR11, URZ ;  /* 0x0000000b040c72a5 */ /* 0x000fe2000f8e00ff */
[----:B------:R-:W-:Y:S01]  /*02d0*/  @!P2 IMAD.WIDE.U32 R10, R7, UR6, R10 ;  /* 0x00000006070aac25 */ /* 0x000fe2000f8e000a */
[----:B0-----:R-:W-:Y:S01]  /*02e0*/  ISETP.GE.U32.AND P0, PT, R6, R5, PT ;  /* 0x000000050600720c */ /* 0x001fe20003f06070 */
[----:B------:R-:W-:-:S02]  /*02f0*/  UIMAD UR5, UR4, UR10, UR5 ;  /* 0x0000000a040572a4 */ /* 0x000fc4000f8e0205 */
[----:B---3--:R-:W-:Y:S02]  /*0300*/  USHF.R.S32.HI UR8, URZ, 0x1f, UR9 ;  /* 0x0000001fff087899 */ /* 0x008fe40008011409 */
[----:B------:R-:W-:Y:S02]  /*0310*/  UIADD3 UR5, UPT, UPT, UR13, UR5, URZ ;  /* 0x000000050d057290 */ /* 0x000fe4000fffe0ff */
[----:B------:R-:W-:Y:S02]  /*0320*/  UIMAD.WIDE.U32 UR14, UR12, UR9, URZ ;  /* 0x000000090c0e72a5 */ /* 0x000fe4000f8e00ff */
[----:B------:R-:W-:-:S04]  /*0330*/  UIMAD UR4, UR5, UR9, URZ ;  /* 0x00000009050472a4 */ /* 0x000fc8000f8e02ff */
[----:B------:R-:W-:Y:S01]  /*0340*/  @P0 IMAD.IADD R5, R6, 0x1, -R5 ;  /* 0x0000000106050824 */ /* 0x000fe200078e0a05 */
[----:B------:R-:W-:Y:S01]  /*0350*/  SHF.R.S32.HI R6, RZ, 0x1f, R24 ;  /* 0x0000001fff067819 */ /* 0x000fe20000011418 */
[----:B------:R-:W-:Y:S01]  /*0360*/  IMAD.WIDE.U32 R24, R24, UR6, RZ ;  /* 0x0000000618187c25 */ /* 0x000fe2000f8e00ff */
[----:B------:R-:W-:Y:S02]  /*0370*/  UIMAD UR4, UR8, UR12, UR4 ;  /* 0x0000000c080472a4 */ /* 0x000fe4000f8e0204 */
[----:B------:R-:W-:Y:S01]  /*0380*/  @P0 IADD3 R21, PT, PT, R5, 0x5, R4 ;  /* 0x0000000505150810 */ /* 0x000fe20007ffe004 */
[----:B------:R-:W-:Y:S01]  /*0390*/  IMAD R13, R6, UR6, R13 ;  /* 0x00000006060d7c24 */ /* 0x000fe2000f8e020d */
[----:B------:R-:W-:Y:S01]  /*03a0*/  UIADD3 UR4, UPT, UPT, UR15, UR4, URZ ;  /* 0x000000040f047290 */ /* 0x000fe2000fffe0ff */
[----:B------:R-:W-:Y:S01]  /*03b0*/  @!P2 IMAD R6, R7, UR7, RZ ;  /* 0x000000070706ac24 */ /* 0x000fe2000f8e02ff */
[----:B------:R-:W-:Y:S01]  /*03c0*/  SHF.R.S32.HI R7, RZ, 0x1f, R8 ;  /* 0x0000001fff077819 */ /* 0x000fe20000011408 */
[----:B------:R-:W-:Y:S01]  /*03d0*/  IMAD.IADD R13, R25, 0x1, R13 ;  /* 0x00000001190d7824 */ /* 0x000fe200078e020d */
[----:B------:R-:W-:Y:S01]  /*03e0*/  @P0 SHF.R.S32.HI R4, RZ, 0x1f, R21 ;  /* 0x0000001fff040819 */ /* 0x000fe20000011415 */
[----:B------:R-:W-:Y:S01]  /*03f0*/  @!P2 IMAD R17, R17, UR6, R6 ;  /* 0x000000061111ac24 */ /* 0x000fe2000f8e0206 */
[----:B------:R-:W0:Y:S01]  /*0400*/  LDCU.64 UR8, c[0x0][0x380] ;  /* 0x00007000ff0877ac */ /* 0x000e220008000a00 */
[----:B------:R-:W-:-:S02]  /*0410*/  @P0 IMAD.MOV.U32 R6, RZ, RZ, R8 ;  /* 0x000000ffff060224 */ /* 0x000fc400078e0008 */
[----:B------:R-:W-:Y:S02]  /*0420*/  IMAD.MOV.U32 R12, RZ, RZ, R24 ;  /* 0x000000ffff0c7224 */ /* 0x000fe400078e0018 */
[----:B------:R-:W-:-:S04]  /*0430*/  @P0 IMAD.WIDE R18, R15, UR11, R6 ;  /* 0x0000000b0f120c25 */ /* 0x000fc8000f8e0206 */
[----:B------:R-:W-:Y:S01]  /*0440*/  IMAD.WIDE R14, R15, UR11, R12 ;  /* 0x0000000b0f0e7c25 */ /* 0x000fe2000f8e020c */
[----:B------:R-:W-:-:S03]  /*0450*/  @!P2 IADD3 R12, P3, PT, R10, UR14, RZ ;  /* 0x0000000e0a0cac10 */ /* 0x000fc6000ff7e0ff */
[C---:B------:R-:W-:Y:S01]  /*0460*/  @P0 IMAD R25, R21.reuse, UR7, RZ ;  /* 0x0000000715190c24 */ /* 0x040fe2000f8e02ff */
[----:B------:R-:W-:Y:S01]  /*0470*/  IADD3 R10, P4, PT, R8, R14, RZ ;  /* 0x0000000e080a7210 */ /* 0x000fe20007f9e0ff */
[----:B------:R-:W-:Y:S01]  /*0480*/  @P0 IMAD.WIDE.U32 R18, R21, UR6, R18 ;  /* 0x0000000615120c25 */ /* 0x000fe2000f8e0012 */
[----:B------:R-:W-:Y:S02]  /*0490*/  @!P2 IADD3.X R17, PT, PT, R11, UR4, R17, P3, !PT ;  /* 0x000000040b11ac10 */ /* 0x000fe40009ffe411 */
[----:B----4-:R-:W-:Y:S01]  /*04a0*/  @!P2 LEA R16, P3, R12, UR16, 0x2 ;  /* 0x000000100c10ac11 */ /* 0x010fe2000f8610ff */
[----:B------:R-:W-:Y:S01]  /*04b0*/  @P0 IMAD R21, R4, UR6, R25 ;  /* 0x0000000604150c24 */ /* 0x000fe2000f8e0219 */
[----:B------:R-:W-:Y:S01]  /*04c0*/  @P0 IADD3 R4, P5, PT, R18, UR14, RZ ;  /* 0x0000000e12040c10 */ /* 0x000fe2000ffbe0ff */
[----:B------:R-:W-:Y:S01]  /*04d0*/  IMAD.X R11, R15, 0x1, R9, P4 ;  /* 0x000000010f0b7824 */ /* 0x000fe200020e0609 */
[----:B------:R-:W-:Y:S01]  /*04e0*/  IADD3 R6, P4, PT, R10, UR14, RZ ;  /* 0x0000000e0a067c10 */ /* 0x000fe2000ff9e0ff */
[----:B------:R-:W1:Y:S01]  /*04f0*/  LDCU.64 UR6, c[0x0][0x358] ;  /* 0x00006b00ff0677ac */ /* 0x000e620008000a00 */
[----:B------:R-:W-:-:S02]  /*0500*/  @P0 IADD3.X R19, PT, PT, R19, UR4, R21, P5, !PT ;  /* 0x0000000413130c10 */ /* 0x000fc4000affe415 */
[----:B------:R-:W-:Y:S02]  /*0510*/  @P0 LEA R18, P5, R4, UR16, 0x2 ;  /* 0x0000001004120c11 */ /* 0x000fe4000f8a10ff */
[----:B------:R-:W-:Y:S02]  /*0520*/  @!P2 LEA.HI.X R17, R12, UR17, R17, 0x2, P3 ;  /* 0x000000110c11ac11 */ /* 0x000fe400098f1411 */
[----:B------:R-:W-:Y:S02]  /*0530*/  IADD3.X R9, PT, PT, R11, UR4, RZ, P4, !PT ;  /* 0x000000040b097c10 */ /* 0x000fe4000a7fe4ff */
[----:B------:R-:W-:Y:S02]  /*0540*/  LEA R20, P3, R6, UR16, 0x2 ;  /* 0x0000001006147c11 */ /* 0x000fe4000f8610ff */
[----:B------:R-:W-:Y:S02]  /*0550*/  @P0 LEA.HI.X R19, R4, UR17, R19, 0x2, P5 ;  /* 0x0000001104130c11 */ /* 0x000fe4000a8f1413 */
[----:B------:R-:W-:-:S02]  /*0560*/  @!P1 IADD3 R4, PT, PT, R23, 0x2, R3 ;  /* 0x0000000217049810 */ /* 0x000fc40007ffe003 */
[----:B------:R-:W-:Y:S02]  /*0570*/  @!P1 IADD3 R26, P4, PT, R8, R24, RZ ;  /* 0x00000018081a9210 */ /* 0x000fe40007f9e0ff */
[----:B------:R-:W-:Y:S01]  /*0580*/  LEA.HI.X R21, R6, UR17, R9, 0x2, P3 ;  /* 0x0000001106157c11 */ /* 0x000fe200098f1409 */
[----:B-1----:R-:W2:Y:S01]  /*0590*/  @!P2 LDG.E.CONSTANT R16, desc[UR6][R16.64+0x10] ;  /* 0x000010061010a981 */ /* 0x002ea2000c1e9900 */
[----:B------:R-:W-:Y:S01]  /*05a0*/  IADD3 R9, PT, PT, R27, -0x2, RZ ;  /* 0xfffffffe1b097810 */ /* 0x000fe20007ffe0ff */
[----:B------:R-:W-:Y:S01]  /*05b0*/  @!P1 IMAD.X R27, R7, 0x1, R13, P4 ;  /* 0x00000001071b9824 */ /* 0x000fe200020e060d */
[----:B------:R-:W-:Y:S01]  /*05c0*/  @!P1 SHF.R.S32.HI R25, RZ, 0x1f, R4 ;  /* 0x0000001fff199819 */ /* 0x000fe20000011404 */
[----:B------:R-:W3:Y:S01]  /*05d0*/  LDG.E.CONSTANT R20, desc[UR6][R20.64+0x10] ;  /* 0x0000100614147981 */ /* 0x000ee2000c1e9900 */
[----:B------:R-:W-:Y:S01]  /*05e0*/  ISETP.GT.U32.AND P4, PT, R0, 0x1, PT ;  /* 0x000000010000780c */ /* 0x000fe20003f84070 */
[----:B------:R-:W-:Y:S01]  /*05f0*/  @!P1 IMAD.WIDE.U32 R28, R4, UR11, R26 ;  /* 0x0000000b041c9c25 */ /* 0x000fe2000f8e001a */
[----:B------:R-:W-:Y:S01]  /*0600*/  ISETP.GE.U32.AND P3, PT, R0, R9, PT ;  /* 0x000000090000720c */ /* 0x000fe20003f66070 */
[----:B------:R-:W4:Y:S02]  /*0610*/  @P0 LDG.E.CONSTANT R18, desc[UR6][R18.64+0x10] ;  /* 0x0000100612120981 */ /* 0x000f24000c1e9900 */
[----:B------:R-:W-:Y:S01]  /*0620*/  @!P1 IMAD R25, R25, UR11, RZ ;  /* 0x0000000b19199c24 */ /* 0x000fe2000f8e02ff */
[----:B------:R-:W-:-:S03]  /*0630*/  @!P1 IADD3 R27, P5, PT, R28, UR14, RZ ;  /* 0x0000000e1c1b9c10 */ /* 0x000fc6000ffbe0ff */
[----:B------:R-:W-:-:S05]  /*0640*/  @!P1 IMAD R25, R4, UR10, R25 ;  /* 0x0000000a04199c24 */ /* 0x000fca000f8e0219 */
[----:B------:R-:W-:Y:S01]  /*0650*/  @!P1 IADD3.X R6, PT, PT, R29, UR4, R25, P5, !PT ;  /* 0x000000041d069c10 */ /* 0x000fe2000affe419 */
[C---:B------:R-:W-:Y:S01]  /*0660*/  @P3 IMAD.IADD R9, R0.reuse, 0x1, -R9 ;  /* 0x0000000100093824 */ /* 0x040fe200078e0a09 */
[----:B------:R-:W-:-:S04]  /*0670*/  @!P4 IADD3 R25, PT, PT, R0, 0x2, R8 ;  /* 0x000000020019c810 */ /* 0x000fc80007ffe008 */
[--C-:B------:R-:W-:Y:S02]  /*0680*/  @!P4 SHF.R.S32.HI R29, RZ, 0x1f, R25.reuse ;  /* 0x0000001fff1dc819 */ /* 0x100fe40000011419 */
[C---:B------:R-:W-:Y:S02]  /*0690*/  @!P4 IADD3 R25, P5, P6, R14.reuse, UR14, R25 ;  /* 0x0000000e0e19cc10 */ /* 0x040fe4000febe019 */
[----:B------:R-:W-:Y:S02]  /*06a0*/  @P3 IADD3 R12, PT, PT, R9, 0x5, R8 ;  /* 0x00000005090c3810 */ /* 0x000fe40007ffe008 */
[----:B------:R-:W-:Y:S02]  /*06b0*/  @!P4 IADD3.X R4, PT, PT, R15, UR4, R29, P5, P6 ;  /* 0x000000040f04cc10 */ /* 0x000fe4000afec41d */
[--C-:B------:R-:W-:Y:S02]  /*06c0*/  @P3 SHF.R.S32.HI R29, RZ, 0x1f, R12.reuse ;  /* 0x0000001fff1d3819 */ /* 0x100fe4000001140c */
[----:B------:R-:W-:-:S04]  /*06d0*/  @P3 IADD3 R12, P5, P6, R14, UR14, R12 ;  /* 0x0000000e0e0c3c10 */ /* 0x000fc8000febe00c */
[----:B------:R-:W-:Y:S02]  /*06e0*/  @P3 IADD3.X R29, PT, PT, R15, UR4, R29, P5, P6 ;  /* 0x000000040f1d3c10 */ /* 0x000fe4000afec41d */
[----:B------:R-:W-:-:S13]  /*06f0*/  ISETP.GE.U32.AND P5, PT, R23, R22, PT ;  /* 0x000000161700720c */ /* 0x000fda0003fa6070 */
[----:B------:R-:W-:Y:S01]  /*0700*/  @P5 IMAD.IADD R22, R23, 0x1, -R22 ;  /* 0x0000000117165824 */ /* 0x000fe200078e0a16 */
[----:B------:R-:W-:-:S04]  /*0710*/  @P5 IADD3 R14, P6, PT, R8, R24, RZ ;  /* 0x00000018080e5210 */ /* 0x000fc80007fde0ff */
[----:B------:R-:W-:Y:S01]  /*0720*/  @P5 IADD3 R3, PT, PT, R22, 0x5, R3 ;  /* 0x0000000516035810 */ /* 0x000fe20007ffe003 */
[----:B------:R-:W-:Y:S01]  /*0730*/  @P5 IMAD.X R15, R7, 0x1, R13, P6 ;  /* 0x00000001070f5824 */ /* 0x000fe200030e060d */
[----:B------:R-:W-:Y:S02]  /*0740*/  @!P1 LEA R26, P6, R27, UR16, 0x2 ;  /* 0x000000101b1a9c11 */ /* 0x000fe4000f8c10ff */
[----:B------:R-:W-:Y:S01]  /*0750*/  @P5 SHF.R.S32.HI R7, RZ, 0x1f, R3 ;  /* 0x0000001fff075819 */ /* 0x000fe20000011403 */
[----:B------:R-:W-:Y:S01]  /*0760*/  @P5 IMAD.WIDE.U32 R14, R3, UR11, R14 ;  /* 0x0000000b030e5c25 */ /* 0x000fe2000f8e000e */
[----:B------:R-:W-:-:S03]  /*0770*/  @!P1 LEA.HI.X R27, R27, UR17, R6, 0x2, P6 ;  /* 0x000000111b1b9c11 */ /* 0x000fc6000b0f1406 */
[----:B------:R-:W-:Y:S02]  /*0780*/  @P5 IMAD R8, R7, UR11, RZ ;  /* 0x0000000b07085c24 */ /* 0x000fe4000f8e02ff */
[----:B------:R-:W5:Y:S02]  /*0790*/  @!P1 LDG.E.CONSTANT R26, desc[UR6][R26.64+0x10] ;  /* 0x000010061a1a9981 */ /* 0x000f64000c1e9900 */
[----:B------:R-:W-:Y:S01]  /*07a0*/  @P5 IMAD R7, R3, UR10, R8 ;  /* 0x0000000a03075c24 */ /* 0x000fe2000f8e0208 */
[----:B------:R-:W-:Y:S01]  /*07b0*/  @P5 IADD3 R3, P6, PT, R14, UR14, RZ ;  /* 0x0000000e0e035c10 */ /* 0x000fe2000ffde0ff */
[----:B------:R-:W1:Y:S01]  /*07c0*/  LDC R8, c[0x0][0x3c0] ;  /* 0x0000f000ff087b82 */ /* 0x000e620000000800 */
[----:B------:R-:W5:Y:S02]  /*07d0*/  LDCU.64 UR10, c[0x0][0x3d0] ;  /* 0x00007a00ff0a77ac */ /* 0x000f640008000a00 */
[----:B------:R-:W-:Y:S02]  /*07e0*/  @P5 IADD3.X R6, PT, PT, R15, UR4, R7, P6, !PT ;  /* 0x000000040f065c10 */ /* 0x000fe4000b7fe407 */
[C---:B------:R-:W-:Y:S01]  /*07f0*/  @P5 LEA R14, P6, R3.reuse, UR16, 0x2 ;  /* 0x00000010030e5c11 */ /* 0x040fe2000f8c10ff */
[----:B------:R-:W5:Y:S03]  /*0800*/  LDCU UR4, c[0x3][0x8] ;  /* 0x00c00100ff0477ac */ /* 0x000f660008000800 */
[----:B------:R-:W-:Y:S01]  /*0810*/  @P5 LEA.HI.X R15, R3, UR17, R6, 0x2, P6 ;  /* 0x00000011030f5c11 */ /* 0x000fe2000b0f1406 */
[----:B------:R-:W5:Y:S01]  /*0820*/  LDCU UR14, c[0x0][0x3d8] ;  /* 0x00007b00ff0e77ac */ /* 0x000f620008000800 */
[----:B------:R-:W-:-:S03]  /*0830*/  @!P4 LEA R6, P6, R25, UR16, 0x2 ;  /* 0x000000101906cc11 */ /* 0x000fc6000f8c10ff */
[----:B------:R-:W5:Y:S01]  /*0840*/  @P5 LDG.E.CONSTANT R14, desc[UR6][R14.64+0x10] ;  /* 0x000010060e0e5981 */ /* 0x000f62000c1e9900 */
[----:B------:R-:W-:Y:S02]  /*0850*/  @!P4 LEA.HI.X R7, R25, UR17, R4, 0x2, P6 ;  /* 0x000000111907cc11 */ /* 0x000fe4000b0f1404 */
[----:B------:R-:W-:-:S03]  /*0860*/  @P3 LEA R24, P6, R12, UR16, 0x2 ;  /* 0x000000100c183c11 */ /* 0x000fc6000f8c10ff */
[----:B------:R1:W5:Y:S01]  /*0870*/  @!P4 LDG.E.CONSTANT R3, desc[UR6][R6.64] ;  /* 0x000000060603c981 */ /* 0x000362000c1e9900 */
[----:B------:R-:W-:-:S05]  /*0880*/  @P3 LEA.HI.X R25, R12, UR17, R29, 0x2, P6 ;  /* 0x000000110c193c11 */ /* 0x000fca000b0f141d */
[----:B------:R-:W5:Y:S01]  /*0890*/  @P3 LDG.E.CONSTANT R24, desc[UR6][R24.64] ;  /* 0x0000000618183981 */ /* 0x000f62000c1e9900 */
[----:B0-----:R-:W-:-:S04]  /*08a0*/  LEA R28, P6, R10, UR8, 0x2 ;  /* 0x000000080a1c7c11 */ /* 0x001fc8000f8c10ff */
[--C-:B------:R-:W-:Y:S01]  /*08b0*/  LEA.HI.X R29, R10, UR9, R11.reuse, 0x2, P6 ;  /* 0x000000090a1d7c11 */ /* 0x100fe2000b0f140b */
[C---:B-1----:R-:W-:Y:S01]  /*08c0*/  IMAD R13, R8.reuse, UR5, RZ ;  /* 0x00000005080d7c24 */ /* 0x042fe2000f8e02ff */
[----:B------:R-:W-:Y:S01]  /*08d0*/  SHF.R.S32.HI R4, RZ, 0x1f, R8 ;  /* 0x0000001fff047819 */ /* 0x000fe20000011408 */
[----:B------:R-:W-:Y:S01]  /*08e0*/  IMAD.WIDE.U32 R6, R8, UR12, R10 ;  /* 0x0000000c08067c25 */ /* 0x000fe2000f8e000a */
[----:B------:R-:W0:Y:S02]  /*08f0*/  LDCU.64 UR8, c[0x3][URZ] ;  /* 0x00c00000ff0877ac */ /* 0x000e240008000a00 */
[----:B------:R-:W5:Y:S01]  /*0900*/  LDG.E.CONSTANT R29, desc[UR6][R28.64+0x10] ;  /* 0x000010061c1d7981 */ /* 0x000f62000c1e9900 */
[----:B------:R-:W-:Y:S01]  /*0910*/  IMAD R13, R4, UR12, R13 ;  /* 0x0000000c040d7c24 */ /* 0x000fe2000f8e020d */
[----:B------:R-:W-:-:S03]  /*0920*/  LEA R12, P6, R6, UR16, 0x2 ;  /* 0x00000010060c7c11 */ /* 0x000fc6000f8c10ff */
[----:B------:R-:W-:-:S05]  /*0930*/  IMAD.IADD R7, R7, 0x1, R13 ;  /* 0x0000000107077824 */ /* 0x000fca00078e020d */
[----:B------:R-:W-:-:S05]  /*0940*/  LEA.HI.X R13, R6, UR17, R7, 0x2, P6 ;  /* 0x00000011060d7c11 */ /* 0x000fca000b0f1407 */
[----:B------:R1:W5:Y:S01]  /*0950*/  LDG.E.CONSTANT R12, desc[UR6][R12.64+0x10] ;  /* 0x000010060c0c7981 */ /* 0x000362000c1e9900 */
[----:B------:R-:W0:Y:S01]  /*0960*/  S2R R7, SR_CgaCtaId ;  /* 0x0000000000077919 */ /* 0x000e220000008800 */
[----:B------:R-:W-:-:S04]  /*0970*/  MOV R4, 0x400 ;  /* 0x0000040000047802 */ /* 0x000fc80000000f00 */
[----:B0-----:R-:W-:-:S05]  /*0980*/  LEA R7, R7, R4, 0x18 ;  /* 0x0000000407077211 */ /* 0x001fca00078ec0ff */
[----:B------:R-:W-:-:S04]  /*0990*/  IMAD R2, R2, 0x240, R7 ;  /* 0x0000024002027824 */ /* 0x000fc800078e0207 */
[--C-:B------:R-:W-:Y:S02]  /*09a0*/  IMAD R7, R23, 0x30, R2.reuse ;  /* 0x0000003017077824 */ /* 0x100fe400078e0202 */
[----:B------:R-:W-:Y:S02]  /*09b0*/  @P0 IMAD R2, R5, 0x240, R2 ;  /* 0x0000024005020824 */ /* 0x000fe400078e0202 */
[----:B------:R-:W-:Y:S02]  /*09c0*/  VIADD R5, R7, 0x480 ;  /* 0x0000048007057836 */ /* 0x000fe40000000000 */
[----:B------:R-:W-:Y:S02]  /*09d0*/  @P0 IMAD R23, R23, 0x30, R2 ;  /* 0x0000003017170824 */ /* 0x000fe400078e0202 */
[----:B------:R-:W-:Y:S01]  /*09e0*/  @P5 IMAD R15, R22, 0x30, R5 ;  /* 0x00000030160f5824 */ /* 0x000fe200078e0205 */
[C---:B------:R-:W-:Y:S01]  /*09f0*/  LEA R4, R0.reuse, R5, 0x2 ;  /* 0x0000000500047211 */ /* 0x040fe200078e10ff */
[----:B------:R-:W-:-:S02]  /*0a00*/  IMAD R7, R0, 0x4, R7 ;  /* 0x0000000400077824 */ /* 0x000fc400078e0207 */
[C---:B------:R-:W-:Y:S02]  /*0a10*/  @P0 IMAD R23, R0.reuse, 0x4, R23 ;  /* 0x0000000400170824 */ /* 0x040fe400078e0217 */
[----:B------:R-:W-:Y:S02]  /*0a20*/  @P5 IMAD R15, R0, 0x4, R15 ;  /* 0x00000004000f5824 */ /* 0x000fe400078e020f */
[----:B------:R-:W-:Y:S01]  /*0a30*/  @P3 IMAD R17, R9, 0x4, R4 ;  /* 0x0000000409113824 */ /* 0x000fe200078e0204 */
[----:B------:R-:W-:Y:S01]  /*0a40*/  BSSY.RECONVERGENT B0, `(.L_x_48) ;  /* 0x0000037000007945 */ /* 0x000fe20003800200 */
[----:B---3--:R-:W-:Y:S04]  /*0a50*/  STS [R7+0x4e8], R20 ;  /* 0x0004e81407007388 */ /* 0x008fe80000000800 */
[----:B--2---:R-:W-:Y:S04]  /*0a60*/  @!P2 STS [R4+-0x418], R16 ;  /* 0xfffbe8100400a388 */ /* 0x004fe80000000800 */
[----:B----4-:R-:W-:Y:S04]  /*0a70*/  @P0 STS [R23+0x728], R18 ;  /* 0x0007281217000388 */ /* 0x010fe80000000800 */
[----:B-----5:R-:W-:Y:S04]  /*0a80*/  @!P1 STS [R4+0x8], R26 ;  /* 0x0000081a04009388 */ /* 0x020fe80000000800 */
[----:B------:R-:W-:Y:S04]  /*0a90*/  @P5 STS [R15+0x98], R14 ;  /* 0x0000980e0f005388 */ /* 0x000fe80000000800 */
[----:B------:R-:W-:Y:S04]  /*0aa0*/  @!P4 STS [R4+0x60], R3 ;  /* 0x000060030400c388 */ /* 0x000fe80000000800 */
[----:B------:R-:W-:Y:S01]  /*0ab0*/  @P3 STS [R17+0x6c], R24 ;  /* 0x00006c1811003388 */ /* 0x000fe20000000800 */
[----:B------:R-:W-:Y:S06]  /*0ac0*/  BAR.SYNC.DEFER_BLOCKING 0x0 ;  /* 0x0000000000007b1d */ /* 0x000fec0000010000 */
[----:B-1----:R-:W-:Y:S04]  /*0ad0*/  LDS R13, [R4+0x8] ;  /* 0x00000800040d7984 */ /* 0x002fe80000000800 */
[----:B------:R-:W0:Y:S04]  /*0ae0*/  LDS R16, [R4+0xc8] ;  /* 0x0000c80004107984 */ /* 0x000e280000000800 */
[----:B------:R-:W-:Y:S04]  /*0af0*/  LDS R5, [R4+-0x418] ;  /* 0xfffbe80004057984 */ /* 0x000fe80000000800 */
[----:B------:R-:W1:Y:S04]  /*0b00*/  LDS R6, [R4+0x4e8] ;  /* 0x0004e80004067984 */ /* 0x000e680000000800 */
[----:B------:R-:W-:Y:S04]  /*0b10*/  LDS R9, [R4+0x60] ;  /* 0x0000600004097984 */ /* 0x000fe80000000800 */
[----:B------:R-:W2:Y:S04]  /*0b20*/  LDS R14, [R4+0x70] ;  /* 0x00007000040e7984 */ /* 0x000ea80000000800 */
[----:B------:R-:W3:Y:S04]  /*0b30*/  LDS R2, [R4+0x68] ;  /* 0x0000680004027984 */ /* 0x000ee80000000800 */
[----:B------:R-:W-:Y:S04]  /*0b40*/  LDS R15, [R4+0x38] ;  /* 0x00003800040f7984 */ /* 0x000fe80000000800 */
[----:B------:R-:W4:Y:S04]  /*0b50*/  LDS R18, [R4+0x98] ;  /* 0x0000980004127984 */ /* 0x000f280000000800 */
[----:B------:R-:W-:Y:S04]  /*0b60*/  LDS R7, [R4+-0x1d8] ;  /* 0xfffe280004077984 */ /* 0x000fe80000000800 */
[----:B------:R-:W5:Y:S04]  /*0b70*/  LDS R8, [R4+0x2a8] ;  /* 0x0002a80004087984 */ /* 0x000f680000000800 */
[----:B------:R-:W-:Y:S04]  /*0b80*/  LDS R0, [R4+0x64] ;  /* 0x0000640004007984 */ /* 0x000fe80000000800 */
[----:B------:R5:W5:Y:S01]  /*0b90*/  LDS R3, [R4+0x6c] ;  /* 0x00006c0004037984 */ /* 0x000b620000000800 */
[----:B0-----:R-:W-:Y:S01]  /*0ba0*/  FADD R13, R13, R16 ;  /* 0x000000100d0d7221 */ /* 0x001fe20000000000 */
[----:B-1----:R-:W-:-:S03]  /*0bb0*/  FADD R5, R5, R6 ;  /* 0x0000000605057221 */ /* 0x002fc60000000000 */
[----:B------:R-:W-:Y:S01]  /*0bc0*/  FMUL R13, R13, UR8 ;  /* 0x000000080d0d7c20 */ /* 0x000fe20008400000 */
[----:B------:R-:W-:Y:S01]  /*0bd0*/  FMUL R5, R5, UR8 ;  /* 0x0000000805057c20 */ /* 0x000fe20008400000 */
[----:B------:R-:W0:Y:S01]  /*0be0*/  MUFU.RCP R6, R29 ;  /* 0x0000001d00067308 */ /* 0x000e220000001000 */
[----:B--2---:R-:W-:Y:S01]  /*0bf0*/  FADD R9, R9, R14 ;  /* 0x0000000e09097221 */ /* 0x004fe20000000000 */
[C---:B---3--:R-:W-:Y:S01]  /*0c00*/  FFMA R13, R2.reuse, UR4, R13 ;  /* 0x00000004020d7c23 */ /* 0x048fe2000800000d */
[----:B------:R-:W-:Y:S02]  /*0c10*/  FFMA R5, R2, UR4, R5 ;  /* 0x0000000402057c23 */ /* 0x000fe40008000005 */
[----:B------:R-:W-:Y:S01]  /*0c20*/  FMUL R9, R9, UR8 ;  /* 0x0000000809097c20 */ /* 0x000fe20008400000 */
[----:B----4-:R-:W-:-:S04]  /*0c30*/  FADD R18, R15, R18 ;  /* 0x000000120f127221 */ /* 0x010fc80000000000 */
[----:B------:R-:W-:Y:S01]  /*0c40*/  FFMA R13, R18, UR9, R13 ;  /* 0x00000009120d7c23 */ /* 0x000fe2000800000d */
[----:B-----5:R-:W-:Y:S01]  /*0c50*/  FADD R8, R7, R8 ;  /* 0x0000000807087221 */ /* 0x020fe20000000000 */
[----:B------:R-:W-:Y:S02]  /*0c60*/  FFMA R9, R2, UR4, R9 ;  /* 0x0000000402097c23 */ /* 0x000fe40008000009 */
[----:B------:R-:W-:Y:S01]  /*0c70*/  FMUL R4, R13, UR11 ;  /* 0x0000000b0d047c20 */ /* 0x000fe20008400000 */
[----:B------:R-:W1:Y:S01]  /*0c80*/  LDC R7, c[0x0][0x3c8] ;  /* 0x0000f200ff077b82 */ /* 0x000e620000000800 */
[----:B------:R-:W-:Y:S01]  /*0c90*/  FFMA R5, R8, UR9, R5 ;  /* 0x0000000908057c23 */ /* 0x000fe20008000005 */
[----:B------:R-:W-:-:S03]  /*0ca0*/  FADD R0, R0, R3 ;  /* 0x0000000300007221 */ /* 0x000fc60000000000 */
[----:B------:R-:W-:Y:S01]  /*0cb0*/  FFMA R5, R5, UR10, R4 ;  /* 0x0000000a05057c23 */ /* 0x000fe20008000004 */
[----:B------:R-:W-:-:S04]  /*0cc0*/  FFMA R0, R0, UR9, R9 ;  /* 0x0000000900007c23 */ /* 0x000fc80008000009 */
[----:B------:R-:W-:Y:S01]  /*0cd0*/  FFMA R0, R0, UR14, R5 ;  /* 0x0000000e00007c23 */ /* 0x000fe20008000005 */
[----:B0-----:R-:W-:-:S03]  /*0ce0*/  FFMA R3, -R29, R6, 1 ;  /* 0x3f8000001d037423 */ /* 0x001fc60000000106 */
[----:B------:R-:W0:Y:S01]  /*0cf0*/  FCHK P0, R0, R29 ;  /* 0x0000001d00007302 */ /* 0x000e220000000000 */
[----:B------:R-:W-:Y:S01]  /*0d00*/  FFMA R5, R6, R3, R6 ;  /* 0x0000000306057223 */ /* 0x000fe20000000006 */
[----:B------:R-:W-:-:S03]  /*0d10*/  FADD R3, R2, R2 ;  /* 0x0000000202037221 */ /* 0x000fc60000000000 */
[----:B------:R-:W-:-:S04]  /*0d20*/  FFMA R4, R0, R5, RZ ;  /* 0x0000000500047223 */ /* 0x000fc800000000ff */
[----:B------:R-:W-:Y:S01]  /*0d30*/  FFMA R2, -R29, R4, R0 ;  /* 0x000000041d027223 */ /* 0x000fe20000000100 */
[----:B------:R-:W-:-:S03]  /*0d40*/  FADD R12, -R12, R3 ;  /* 0x000000030c0c7221 */ /* 0x000fc60000000100 */
[----:B------:R-:W-:Y:S01]  /*0d50*/  FFMA R4, R5, R2, R4 ;  /* 0x0000000205047223 */ /* 0x000fe20000000004 */
[----:B-1----:R-:W-:Y:S01]  /*0d60*/  FMUL R5, R7, R7 ;  /* 0x0000000707057220 */ /* 0x002fe20000400000 */
[----:B0-----:R-:W-:Y:S06]  /*0d70*/  @!P0 BRA `(.L_x_49) ;  /* 0x00000000000c8947 */ /* 0x001fec0003800000 */
[----:B------:R-:W-:-:S07]  /*0d80*/  MOV R2, 0xda0 ;  /* 0x00000da000027802 */ /* 0x000fce0000000f00 */
[----:B------:R-:W-:Y:S05]  /*0d90*/  CALL.REL.NOINC `($__internal_1_$__cuda_sm3x_div_rn_noftz_f32_slowpath) ;  /* 0x0000000000407944 */ /* 0x000fea0003c00000 */
[----:B------:R-:W-:-:S07]  /*0da0*/  IMAD.MOV.U32 R4, RZ, RZ, R0 ;  /* 0x000000ffff047224 */ /* 0x000fce00078e0000 */
.L_x_49:
[----:B------:R-:W-:Y:S05]  /*0db0*/  BSYNC.RECONVERGENT B0 ;  /* 0x0000000000007941 */ /* 0x000fea0003800200 */
.L_x_48:
[----:B------:R-:W0:Y:S01]  /*0dc0*/  LDC R9, c[0x0][0x3c4] ;  /* 0x0000f100ff097b82 */ /* 0x000e220000000800 */
[----:B------:R-:W1:Y:S01]  /*0dd0*/  LDCU.64 UR8, c[0x0][0x390] ;  /* 0x00007200ff0877ac */ /* 0x000e620008000a00 */
[----:B------:R-:W-:Y:S02]  /*0de0*/  IMAD.MOV.U32 R2, RZ, RZ, R10 ;  /* 0x000000ffff027224 */ /* 0x000fe400078e000a */
[----:B------:R-:W-:Y:S01]  /*0df0*/  FFMA R5, R5, R4, R12 ;  /* 0x0000000405057223 */ /* 0x000fe2000000000c */
[----:B------:R-:W-:Y:S01]  /*0e00*/  IMAD.MOV.U32 R3, RZ, RZ, R11 ;  /* 0x000000ffff037224 */ /* 0x000fe200078e000b */
[----:B0-----:R-:W-:Y:S01]  /*0e10*/  SHF.R.S32.HI R0, RZ, 0x1f, R9 ;  /* 0x0000001fff007819 */ /* 0x001fe20000011409 */
[C---:B------:R-:W-:Y:S02]  /*0e20*/  IMAD R7, R9.reuse, UR5, RZ ;  /* 0x0000000509077c24 */ /* 0x040fe4000f8e02ff */
[----:B------:R-:W-:-:S04]  /*0e30*/  IMAD.WIDE.U32 R2, R9, UR12, R2 ;  /* 0x0000000c09027c25 */ /* 0x000fc8000f8e0002 */
[----:B------:R-:W-:Y:S01]  /*0e40*/  IMAD R7, R0, UR12, R7 ;  /* 0x0000000c00077c24 */ /* 0x000fe2000f8e0207 */
[----:B-1----:R-:W-:-:S03]  /*0e50*/  LEA R6, P0, R2, UR8, 0x2 ;  /* 0x0000000802067c11 */ /* 0x002fc6000f8010ff */
[----:B------:R-:W-:-:S05]  /*0e60*/  IMAD.IADD R3, R3, 0x1, R7 ;  /* 0x0000000103037824 */ /* 0x000fca00078e0207 */
[----:B------:R-:W-:-:S05]  /*0e70*/  LEA.HI.X R7, R2, UR9, R3, 0x2, P0 ;  /* 0x0000000902077c11 */ /* 0x000fca00080f1403 */
[----:B------:R-:W-:Y:S01]  /*0e80*/  STG.E desc[UR6][R6.64+0x10], R5 ;  /* 0x0000100506007986 */ /* 0x000fe2000c101906 */
[----:B------:R-:W-:Y:S05]  /*0e90*/  EXIT ;  /* 0x000000000000794d */ /* 0x000fea0003800000 */
        .weak           $__internal_1_$__cuda_sm3x_div_rn_noftz_f32_slowpath
        .type           $__internal_1_$__cuda_sm3x_div_rn_noftz_f32_slowpath,@function
        .size           $__internal_1_$__cuda_sm3x_div_rn_noftz_f32_slowpath,(.L_x_63 - $__internal_1_$__cuda_sm3x_div_rn_noftz_f32_slowpath)
$__internal_1_$__cuda_sm3x_div_rn_noftz_f32_slowpath:
[----:B------:R-:W-:Y:S01]  /*0ea0*/  SHF.R.U32.HI R6, RZ, 0x17, R29 ;  /* 0x00000017ff067819 */ /* 0x000fe2000001161d */
[----:B------:R-:W-:Y:S01]  /*0eb0*/  BSSY.RECONVERGENT B1, `(.L_x_50) ;  /* 0x0000064000017945 */ /* 0x000fe20003800200 */
[--C-:B------:R-:W-:Y:S01]  /*0ec0*/  SHF.R.U32.HI R3, RZ, 0x17, R0.reuse ;  /* 0x00000017ff037819 */ /* 0x100fe20000011600 */
[----:B------:R-:W-:Y:S01]  /*0ed0*/  IMAD.MOV.U32 R8, RZ, RZ, R0 ;  /* 0x000000ffff087224 */ /* 0x000fe200078e0000 */
[----:B------:R-:W-:Y:S02]  /*0ee0*/  LOP3.LUT R6, R6, 0xff, RZ, 0xc0, !PT ;  /* 0x000000ff06067812 */ /* 0x000fe400078ec0ff */
[----:B------:R-:W-:-:S03]  /*0ef0*/  LOP3.LUT R7, R3, 0xff, RZ, 0xc0, !PT ;  /* 0x000000ff03077812 */ /* 0x000fc600078ec0ff */
[----:B------:R-:W-:Y:S01]  /*0f00*/  VIADD R13, R6, 0xffffffff ;  /* 0xffffffff060d7836 */ /* 0x000fe20000000000 */
[----:B------:R-:W-:-:S04]  /*0f10*/  IADD3 R9, PT, PT, R7, -0x1, RZ ;  /* 0xffffffff07097810 */ /* 0x000fc80007ffe0ff */
[----:B------:R-:W-:-:S04]  /*0f20*/  ISETP.GT.U32.AND P0, PT, R13, 0xfd, PT ;  /* 0x000000fd0d00780c */ /* 0x000fc80003f04070 */
[----:B------:R-:W-:-:S13]  /*0f30*/  ISETP.GT.U32.OR P0, PT, R9, 0xfd, P0 ;  /* 0x000000fd0900780c */ /* 0x000fda0000704470 */
[----:B------:R-:W-:Y:S01]  /*0f40*/  @!P0 IMAD.MOV.U32 R4, RZ, RZ, RZ ;  /* 0x000000ffff048224 */ /* 0x000fe200078e00ff */
[----:B------:R-:W-:Y:S06]  /*0f50*/  @!P0 BRA `(.L_x_51) ;  /* 0x0000000000608947 */ /* 0x000fec0003800000 */
[----:B------:R-:W-:Y:S01]  /*0f60*/  FSETP.GTU.FTZ.AND P0, PT, |R0|, +INF , PT ;  /* 0x7f8000000000780b */ /* 0x000fe20003f1c200 */
[----:B------:R-:W-:Y:S01]  /*0f70*/  IMAD.MOV.U32 R3, RZ, RZ, R29 ;  /* 0x000000ffff037224 */ /* 0x000fe200078e001d */
[----:B------:R-:W-:-:S04]  /*0f80*/  FSETP.GTU.FTZ.AND P1, PT, |R29|, +INF , PT ;  /* 0x7f8000001d00780b */ /* 0x000fc80003f3c200 */
[----:B------:R-:W-:-:S13]  /*0f90*/  PLOP3.LUT P0, PT, P0, P1, PT, 0xf8, 0x8f ;  /* 0x00000000008f781c */ /* 0x000fda0000703f70 */
[----:B------:R-:W-:Y:S05]  /*0fa0*/  @P0 BRA `(.L_x_52) ;  /* 0x00000004004c0947 */ /* 0x000fea0003800000 */
[----:B------:R-:W-:-:S13]  /*0fb0*/  LOP3.LUT P0, RZ, R29, 0x7fffffff, R8, 0xc8, !PT ;  /* 0x7fffffff1dff7812 */ /* 0x000fda000780c808 */
[----:B------:R-:W-:Y:S05]  /*0fc0*/  @!P0 BRA `(.L_x_53) ;  /* 0x00000004003c8947 */ /* 0x000fea0003800000 */
[C---:B------:R-:W-:Y:S02]  /*0fd0*/  FSETP.NEU.FTZ.AND P2, PT, |R0|.reuse, +INF , PT ;  /* 0x7f8000000000780b */ /* 0x040fe40003f5d200 */
        /* <DEDUP_REMOVED lines=11> */
[----:B------:R-:W-:Y:S02]  /*1090*/  @P0 IMAD.MOV.U32 R4, RZ, RZ, RZ ;  /* 0x000000ffff040224 */ /* 0x000fe400078e00ff */
[----:B------:R-:W-:Y:S01]  /*10a0*/  @!P0 FFMA R8, R0, 1.84467440737095516160e+19, RZ ;  /* 0x5f80000000088823 */ /* 0x000fe200000000ff */
[----:B------:R-:W-:Y:S02]  /*10b0*/  @!P0 IMAD.MOV.U32 R4, RZ, RZ, -0x40 ;  /* 0xffffffc0ff048424 */ /* 0x000fe400078e00ff */
[----:B------:R-:W-:Y:S02]  /*10c0*/  @!P1 FFMA R29, R3, 1.84467440737095516160e+19, RZ ;  /* 0x5f800000031d9823 */ /* 0x000fe400000000ff */
[----:B------:R-:W-:-:S07]  /*10d0*/  @!P1 VIADD R4, R4, 0x40 ;  /* 0x0000004004049836 */ /* 0x000fce0000000000 */
.L_x_51:
[----:B------:R-:W-:Y:S01]  /*10e0*/  LEA R0, R6, 0xc0800000, 0x17 ;  /* 0xc080000006007811 */ /* 0x000fe200078eb8ff */
[----:B------:R-:W-:Y:S01]  /*10f0*/  VIADD R7, R7, 0xffffff81 ;  /* 0xffffff8107077836 */ /* 0x000fe20000000000 */
[----:B------:R-:W-:Y:S03]  /*1100*/  BSSY.RECONVERGENT B2, `(.L_x_56) ;  /* 0x0000035000027945 */ /* 0x000fe60003800200 */
[----:B------:R-:W-:Y:S02]  /*1110*/  IMAD.IADD R29, R29, 0x1, -R0 ;  /* 0x000000011d1d7824 */ /* 0x000fe400078e0a00 */
[C---:B------:R-:W-:Y:S01]  /*1120*/  IMAD R0, R7.reuse, -0x800000, R8 ;  /* 0xff80000007007824 */ /* 0x040fe200078e0208 */
[----:B------:R-:W-:Y:S01]  /*1130*/  IADD3 R7, PT, PT, R7, 0x7f, -R6 ;  /* 0x0000007f07077810 */ /* 0x000fe20007ffe806 */
[----:B------:R-:W0:Y:S01]  /*1140*/  MUFU.RCP R3, R29 ;  /* 0x0000001d00037308 */ /* 0x000e220000001000 */
[----:B------:R-:W-:-:S02]  /*1150*/  FADD.FTZ R9, -R29, -RZ ;  /* 0x800000ff1d097221 */ /* 0x000fc40000010100 */
[----:B------:R-:W-:Y:S02]  /*1160*/  IADD3 R7, PT, PT, R7, R4, RZ ;  /* 0x0000000407077210 */ /* 0x000fe40007ffe0ff */
[----:B0-----:R-:W-:-:S04]  /*1170*/  FFMA R14, R3, R9, 1 ;  /* 0x3f800000030e7423 */ /* 0x001fc80000000009 */
[----:B------:R-:W-:-:S04]  /*1180*/  FFMA R14, R3, R14, R3 ;  /* 0x0000000e030e7223 */ /* 0x000fc80000000003 */
[----:B------:R-:W-:-:S04]  /*1190*/  FFMA R3, R0, R14, RZ ;  /* 0x0000000e00037223 */ /* 0x000fc800000000ff */
[----:B------:R-:W-:-:S04]  /*11a0*/  FFMA R8, R9, R3, R0 ;  /* 0x0000000309087223 */ /* 0x000fc80000000000 */
[----:B------:R-:W-:-:S04]  /*11b0*/  FFMA R13, R14, R8, R3 ;  /* 0x000000080e0d7223 */ /* 0x000fc80000000003 */
[----:B------:R-:W-:-:S04]  /*11c0*/  FFMA R8, R9, R13, R0 ;  /* 0x0000000d09087223 */ /* 0x000fc80000000000 */
[----:B------:R-:W-:-:S05]  /*11d0*/  FFMA R0, R14, R8, R13 ;  /* 0x000000080e007223 */ /* 0x000fca000000000d */
[----:B------:R-:W-:-:S04]  /*11e0*/  SHF.R.U32.HI R3, RZ, 0x17, R0 ;  /* 0x00000017ff037819 */ /* 0x000fc80000011600 */
[----:B------:R-:W-:-:S05]  /*11f0*/  LOP3.LUT R3, R3, 0xff, RZ, 0xc0, !PT ;  /* 0x000000ff03037812 */ /* 0x000fca00078ec0ff */
[----:B------:R-:W-:-:S04]  /*1200*/  IMAD.IADD R9, R3, 0x1, R7 ;  /* 0x0000000103097824 */ /* 0x000fc800078e0207 */
[----:B------:R-:W-:-:S05]  /*1210*/  VIADD R3, R9, 0xffffffff ;  /* 0xffffffff09037836 */ /* 0x000fca0000000000 */
        /* <DEDUP_REMOVED lines=11> */
[CCC-:B------:R-:W-:Y:S01]  /*12d0*/  FFMA.RM R4, R14.reuse, R8.reuse, R13.reuse ;  /* 0x000000080e047223 */ /* 0x1c0fe2000000400d */
[----:B------:R-:W-:Y:S02]  /*12e0*/  ISETP.NE.AND P2, PT, R9, RZ, PT ;  /* 0x000000ff0900720c */ /* 0x000fe40003f45270 */
[----:B------:R-:W-:Y:S01]  /*12f0*/  LOP3.LUT R6, R3, 0x7fffff, RZ, 0xc0, !PT ;  /* 0x007fffff03067812 */ /* 0x000fe200078ec0ff */
[----:B------:R-:W-:Y:S01]  /*1300*/  FFMA.RP R3, R14, R8, R13 ;  /* 0x000000080e037223 */ /* 0x000fe2000000800d */
[----:B------:R-:W-:Y:S01]  /*1310*/  IMAD.MOV R8, RZ, RZ, -R9 ;  /* 0x000000ffff087224 */ /* 0x000fe200078e0a09 */
[----:B------:R-:W-:Y:S02]  /*1320*/  ISETP.NE.AND P1, PT, R9, RZ, PT ;  /* 0x000000ff0900720c */ /* 0x000fe40003f25270 */
[----:B------:R-:W-:-:S02]  /*1330*/  LOP3.LUT R6, R6, 0x800000, RZ, 0xfc, !PT ;  /* 0x0080000006067812 */ /* 0x000fc400078efcff */
[----:B------:R-:W-:Y:S02]  /*1340*/  FSETP.NEU.FTZ.AND P0, PT, R3, R4, PT ;  /* 0x000000040300720b */ /* 0x000fe40003f1d000 */
[----:B------:R-:W-:Y:S02]  /*1350*/  SHF.L.U32 R7, R6, R7, RZ ;  /* 0x0000000706077219 */ /* 0x000fe400000006ff */
[----:B------:R-:W-:Y:S02]  /*1360*/  SEL R3, R8, RZ, P2 ;  /* 0x000000ff08037207 */ /* 0x000fe40001000000 */
[----:B------:R-:W-:Y:S02]  /*1370*/  ISETP.NE.AND P1, PT, R7, RZ, P1 ;  /* 0x000000ff0700720c */ /* 0x000fe40000f25270 */
[----:B------:R-:W-:Y:S02]  /*1380*/  SHF.R.U32.HI R3, RZ, R3, R6 ;  /* 0x00000003ff037219 */ /* 0x000fe40000011606 */
[----:B------:R-:W-:-:S02]  /*1390*/  PLOP3.LUT P0, PT, P0, P1, PT, 0xf8, 0x8f ;  /* 0x00000000008f781c */ /* 0x000fc40000703f70 */
[----:B------:R-:W-:Y:S02]  /*13a0*/  SHF.R.U32.HI R7, RZ, 0x1, R3 ;  /* 0x00000001ff077819 */ /* 0x000fe40000011603 */
[----:B------:R-:W-:-:S04]  /*13b0*/  SEL R4, RZ, 0x1, !P0 ;  /* 0x00000001ff047807 */ /* 0x000fc80004000000 */
[----:B------:R-:W-:-:S04]  /*13c0*/  LOP3.LUT R4, R4, 0x1, R7, 0xf8, !PT ;  /* 0x0000000104047812 */ /* 0x000fc800078ef807 */
[----:B------:R-:W-:-:S05]  /*13d0*/  LOP3.LUT R4, R4, R3, RZ, 0xc0, !PT ;  /* 0x0000000304047212 */ /* 0x000fca00078ec0ff */
[----:B------:R-:W-:-:S05]  /*13e0*/  IMAD.IADD R7, R7, 0x1, R4 ;  /* 0x0000000107077824 */ /* 0x000fca00078e0204 */
[----:B------:R-:W-:Y:S01]  /*13f0*/  LOP3.LUT R0, R7, R0, RZ, 0xfc, !PT ;  /* 0x0000000007007212 */ /* 0x000fe200078efcff */
[----:B------:R-:W-:Y:S06]  /*1400*/  BRA `(.L_x_59) ;  /* 0x0000000000107947 */ /* 0x000fec0003800000 */
.L_x_58:
[----:B------:R-:W-:-:S04]  /*1410*/  LOP3.LUT R0, R0, 0x80000000, RZ, 0xc0, !PT ;  /* 0x8000000000007812 */ /* 0x000fc800078ec0ff */
[----:B------:R-:W-:Y:S01]  /*1420*/  LOP3.LUT R0, R0, 0x7f800000, RZ, 0xfc, !PT ;  /* 0x7f80000000007812 */ /* 0x000fe200078efcff */
[----:B------:R-:W-:Y:S06]  /*1430*/  BRA `(.L_x_59) ;  /* 0x0000000000047947 */ /* 0x000fec0003800000 */
.L_x_57:
[----:B------:R-:W-:-:S07]  /*1440*/  IMAD R0, R7, 0x800000, R0 ;  /* 0x0080000007007824 */ /* 0x000fce00078e0200 */
.L_x_59:
[----:B------:R-:W-:Y:S05]  /*1450*/  BSYNC.RECONVERGENT B2 ;  /* 0x0000000000027941 */ /* 0x000fea0003800200 */
.L_x_56:
[----:B------:R-:W-:Y:S05]  /*1460*/  BRA `(.L_x_60) ;  /* 0x0000000000207947 */ /* 0x000fea0003800000 */
.L_x_55:
[----:B------:R-:W-:-:S04]  /*1470*/  LOP3.LUT R0, R29, 0x80000000, R8, 0x48, !PT ;  /* 0x800000001d007812 */ /* 0x000fc800078e4808 */
[----:B------:R-:W-:Y:S01]  /*1480*/  LOP3.LUT R0, R0, 0x7f800000, RZ, 0xfc, !PT ;  /* 0x7f80000000007812 */ /* 0x000fe200078efcff */
[----:B------:R-:W-:Y:S06]  /*1490*/  BRA `(.L_x_60) ;  /* 0x0000000000147947 */ /* 0x000fec0003800000 */
.L_x_54:
[----:B------:R-:W-:Y:S01]  /*14a0*/  LOP3.LUT R0, R29, 0x80000000, R8, 0x48, !PT ;  /* 0x800000001d007812 */ /* 0x000fe200078e4808 */
[----:B------:R-:W-:Y:S06]  /*14b0*/  BRA `(.L_x_60) ;  /* 0x00000000000c7947 */ /* 0x000fec0003800000 */
.L_x_53:
[----:B------:R-:W0:Y:S01]  /*14c0*/  MUFU.RSQ R0, -QNAN ;  /* 0xffc0000000007908 */ /* 0x000e220000001400 */
[----:B------:R-:W-:Y:S05]  /*14d0*/  BRA `(.L_x_60) ;  /* 0x0000000000047947 */ /* 0x000fea0003800000 */
.L_x_52:
[----:B------:R-:W-:-:S07]  /*14e0*/  FADD.FTZ R0, R0, R3 ;  /* 0x0000000300007221 */ /* 0x000fce0000010000 */
.L_x_60:
[----:B------:R-:W-:Y:S05]  /*14f0*/  BSYNC.RECONVERGENT B1 ;  /* 0x0000000000017941 */ /* 0x000fea0003800200 */
.L_x_50:
[----:B------:R-:W-:-:S04]  /*1500*/  IMAD.MOV.U32 R3, RZ, RZ, 0x0 ;  /* 0x00000000ff037424 */ /* 0x000fc800078e00ff */
[----:B0-----:R-:W-:Y:S05]  /*1510*/  RET.REL.NODEC R2 `(_Z30stencil_update_kernel_smem_optPKfS0_Pfiiiiiiiiiiiifffff) ;  /* 0xffffffe802b87950 */ /* 0x001fea0003c3ffff */
.L_x_61:
        /* <DEDUP_REMOVED lines=14> */
.L_x_63:


//--------------------- .nv.shared.reserved.0     --------------------------
	.section	.nv.shared.reserved.0,"aw",@nobits
	.weak		__nv_reservedSMEM_offset_0_alias
	.size		__nv_reservedSMEM_offset_0_alias, 0, 64
	.other		__nv_reservedSMEM_offset_0_alias,@"STO_CUDA_RESERVED_SHARED STV_DEFAULT"
__nv_reservedSMEM_offset_0_alias:
	.zero		0
	.zero		64


//--------------------- .nv.global                --------------------------
	.section	.nv.global,"aw",@nobits
	.align	4
.nv.global:
	.type		g_use_tensorcore,@object
	.size		g_use_tensorcore,(.L_3 - g_use_tensorcore)
g_use_tensorcore:
	.zero		4
.L_3:


//--------------------- .nv.shared._Z30stencil_update_kernel_smem_optPKfS0_Pfiiiiiiiiiiiifffff --------------------------
	.section	.nv.shared._Z30stencil_update_kernel_smem_optPKfS0_Pfiiiiiiiiiiiifffff,"aw",@nobits
	.sectionflags	@""
	.align	4
.nv.shared._Z30stencil_update_kernel_smem_optPKfS0_Pfiiiiiiiiiiiifffff:
	.zero		7936


//--------------------- .nv.constant0._Z24source_inject_kernel_optPKfS0_S0_Pfiiiiiiiiiiffffffiiiii --------------------------
	.section	.nv.constant0._Z24source_inject_kernel_optPKfS0_S0_Pfiiiiiiiiiiffffffiiiii,"a",@progbits
	.sectionflags	@""
	.align	4
.nv.constant0._Z24source_inject_kernel_optPKfS0_S0_Pfiiiiiiiiiiffffffiiiii:
	.zero		1012


//--------------------- .nv.constant0._Z30stencil_update_kernel_smem_optPKfS0_Pfiiiiiiiiiiiifffff --------------------------
	.section	.nv.constant0._Z30stencil_update_kernel_smem_optPKfS0_Pfiiiiiiiiiiiifffff,"a",@progbits
	.sectionflags	@""
	.align	4
.nv.constant0._Z30stencil_update_kernel_smem_optPKfS0_Pfiiiiiiiiiiiifffff:
	.zero		988


//--------------------- SYMBOLS --------------------------

	.type		.nv.reservedSmem.offset0,@object
	.size		.nv.reservedSmem.offset0,0x4
	.type		.nv.reservedSmem.cap,@object
	.size		.nv.reservedSmem.cap,0x4
